//
// Generated by NVIDIA NVVM Compiler
//
// Compiler Build ID: CL-36424714
// Cuda compilation tools, release 13.0, V13.0.88
// Based on NVVM 20.0.0
//

.version 9.0
.target sm_100
.address_size 64

	// .globl	_Z17mandelbrot_kernelP5Coloriiddd
.global .align 4 .b8 __cudart_i2opi_f[24] = {65, 144, 67, 60, 153, 149, 98, 219, 192, 221, 52, 245, 209, 87, 39, 252, 41, 21, 68, 78, 110, 131, 249, 162};

.visible .entry _Z17mandelbrot_kernelP5Coloriiddd(
	.param .u64 .ptr .align 1 _Z17mandelbrot_kernelP5Coloriiddd_param_0,
	.param .u32 _Z17mandelbrot_kernelP5Coloriiddd_param_1,
	.param .u32 _Z17mandelbrot_kernelP5Coloriiddd_param_2,
	.param .f64 _Z17mandelbrot_kernelP5Coloriiddd_param_3,
	.param .f64 _Z17mandelbrot_kernelP5Coloriiddd_param_4,
	.param .f64 _Z17mandelbrot_kernelP5Coloriiddd_param_5
)
{
	.local .align 4 .b8 	__local_depot0[28];
	.reg .b64 	%SP;
	.reg .b64 	%SPL;
	.reg .pred 	%p<38>;
	.reg .b16 	%rs<11>;
	.reg .b32 	%r<149>;
	.reg .b32 	%f<169>;
	.reg .b64 	%rd<61>;
	.reg .b64 	%fd<24>;

	mov.u64 	%SPL, __local_depot0;
	ld.param.u64 	%rd23, [_Z17mandelbrot_kernelP5Coloriiddd_param_0];
	ld.param.u32 	%r47, [_Z17mandelbrot_kernelP5Coloriiddd_param_1];
	ld.param.u32 	%r49, [_Z17mandelbrot_kernelP5Coloriiddd_param_2];
	ld.param.f64 	%fd1, [_Z17mandelbrot_kernelP5Coloriiddd_param_3];
	ld.param.f64 	%fd2, [_Z17mandelbrot_kernelP5Coloriiddd_param_4];
	ld.param.f64 	%fd3, [_Z17mandelbrot_kernelP5Coloriiddd_param_5];
	add.u64 	%rd1, %SPL, 0;
	mov.u32 	%r50, %ctaid.x;
	mov.u32 	%r51, %ntid.x;
	mov.u32 	%r52, %tid.x;
	mad.lo.s32 	%r1, %r50, %r51, %r52;
	mov.u32 	%r53, %ctaid.y;
	mov.u32 	%r54, %ntid.y;
	mov.u32 	%r55, %tid.y;
	mad.lo.s32 	%r56, %r53, %r54, %r55;
	setp.ge.s32 	%p1, %r1, %r47;
	setp.ge.s32 	%p2, %r56, %r49;
	or.pred  	%p3, %p1, %p2;
	@%p3 bra 	$L__BB0_30;
	min.s32 	%r58, %r47, %r49;
	cvt.rn.f64.s32 	%fd4, %r58;
	mul.f64 	%fd5, %fd3, %fd4;
	mov.f64 	%fd6, 0d4010000000000000;
	div.rn.f64 	%fd7, %fd6, %fd5;
	cvt.rn.f64.s32 	%fd8, %r1;
	cvt.rn.f64.s32 	%fd9, %r47;
	mul.f64 	%fd10, %fd9, 0d3FE0000000000000;
	sub.f64 	%fd11, %fd8, %fd10;
	fma.rn.f64 	%fd12, %fd11, %fd7, %fd1;
	cvt.rn.f64.u32 	%fd13, %r56;
	cvt.rn.f64.u32 	%fd14, %r49;
	mul.f64 	%fd15, %fd14, 0d3FE0000000000000;
	sub.f64 	%fd16, %fd13, %fd15;
	fma.rn.f64 	%fd17, %fd16, %fd7, %fd2;
	cvt.rn.f32.f64 	%f1, %fd12;
	cvt.rn.f32.f64 	%f2, %fd17;
	mov.f32 	%f164, 0f00000000;
	mov.b32 	%r136, 0;
	mov.f32 	%f165, %f164;
$L__BB0_2:
	mov.u32 	%r3, %r136;
	mul.f32 	%f30, %f164, %f164;
	mul.f32 	%f31, %f165, %f165;
	sub.f32 	%f32, %f30, %f31;
	mul.f32 	%f33, %f165, %f164;
	fma.rn.f32 	%f34, %f165, %f164, %f33;
	add.f32 	%f164, %f32, %f1;
	add.f32 	%f165, %f34, %f2;
	mul.f32 	%f35, %f165, %f165;
	fma.rn.f32 	%f36, %f164, %f164, %f35;
	add.s32 	%r136, %r3, 1;
	setp.lt.u32 	%p4, %r3, 999;
	setp.lt.f32 	%p5, %f36, 0f41800000;
	and.pred  	%p6, %p4, %p5;
	@%p6 bra 	$L__BB0_2;
	setp.gt.u32 	%p7, %r3, 998;
	mov.b16 	%rs8, 0;
	mov.u16 	%rs9, %rs8;
	mov.u16 	%rs10, %rs8;
	@%p7 bra 	$L__BB0_29;
	sqrt.rn.f32 	%f37, %f36;
	setp.lt.f32 	%p8, %f37, 0f00800000;
	mul.f32 	%f38, %f37, 0f4B000000;
	selp.f32 	%f39, %f38, %f37, %p8;
	selp.f32 	%f40, 0fC1B80000, 0f00000000, %p8;
	mov.b32 	%r59, %f39;
	add.s32 	%r60, %r59, -1059760811;
	and.b32  	%r61, %r60, -8388608;
	sub.s32 	%r62, %r59, %r61;
	mov.b32 	%f41, %r62;
	cvt.rn.f32.s32 	%f42, %r61;
	fma.rn.f32 	%f43, %f42, 0f34000000, %f40;
	add.f32 	%f44, %f41, 0fBF800000;
	fma.rn.f32 	%f45, %f44, 0fBE055027, 0f3E1039F6;
	fma.rn.f32 	%f46, %f45, %f44, 0fBDF8CDCC;
	fma.rn.f32 	%f47, %f46, %f44, 0f3E0F2955;
	fma.rn.f32 	%f48, %f47, %f44, 0fBE2AD8B9;
	fma.rn.f32 	%f49, %f48, %f44, 0f3E4CED0B;
	fma.rn.f32 	%f50, %f49, %f44, 0fBE7FFF22;
	fma.rn.f32 	%f51, %f50, %f44, 0f3EAAAA78;
	fma.rn.f32 	%f52, %f51, %f44, 0fBF000000;
	mul.f32 	%f53, %f44, %f52;
	fma.rn.f32 	%f54, %f53, %f44, %f44;
	fma.rn.f32 	%f55, %f43, 0f3F317218, %f54;
	setp.gt.u32 	%p9, %r59, 2139095039;
	fma.rn.f32 	%f56, %f39, 0f7F800000, 0f7F800000;
	selp.f32 	%f57, %f56, %f55, %p9;
	setp.eq.f32 	%p10, %f39, 0f00000000;
	selp.f32 	%f58, 0fFF800000, %f57, %p10;
	setp.lt.f32 	%p11, %f58, 0f00800000;
	mul.f32 	%f59, %f58, 0f4B000000;
	selp.f32 	%f60, %f59, %f58, %p11;
	selp.f32 	%f61, 0fC1B80000, 0f00000000, %p11;
	mov.b32 	%r63, %f60;
	add.s32 	%r64, %r63, -1059760811;
	and.b32  	%r65, %r64, -8388608;
	sub.s32 	%r66, %r63, %r65;
	mov.b32 	%f62, %r66;
	cvt.rn.f32.s32 	%f63, %r65;
	fma.rn.f32 	%f64, %f63, 0f34000000, %f61;
	add.f32 	%f65, %f62, 0fBF800000;
	fma.rn.f32 	%f66, %f65, 0fBE055027, 0f3E1039F6;
	fma.rn.f32 	%f67, %f66, %f65, 0fBDF8CDCC;
	fma.rn.f32 	%f68, %f67, %f65, 0f3E0F2955;
	fma.rn.f32 	%f69, %f68, %f65, 0fBE2AD8B9;
	fma.rn.f32 	%f70, %f69, %f65, 0f3E4CED0B;
	fma.rn.f32 	%f71, %f70, %f65, 0fBE7FFF22;
	fma.rn.f32 	%f72, %f71, %f65, 0f3EAAAA78;
	fma.rn.f32 	%f73, %f72, %f65, 0fBF000000;
	mul.f32 	%f74, %f65, %f73;
	fma.rn.f32 	%f75, %f74, %f65, %f65;
	fma.rn.f32 	%f76, %f64, 0f3F317218, %f75;
	setp.gt.u32 	%p12, %r63, 2139095039;
	fma.rn.f32 	%f77, %f60, 0f7F800000, 0f7F800000;
	selp.f32 	%f78, %f77, %f76, %p12;
	setp.eq.f32 	%p13, %f60, 0f00000000;
	div.rn.f32 	%f79, %f78, 0f3F317218;
	selp.f32 	%f80, 0fFF800000, %f79, %p13;
	cvt.rn.f32.u32 	%f8, %r136;
	add.f32 	%f81, %f80, %f8;
	mul.f32 	%f9, %f81, 0f3D4CCCCD;
	mul.f32 	%f82, %f9, 0f3F22F983;
	cvt.rni.s32.f32 	%r140, %f82;
	cvt.rn.f32.s32 	%f83, %r140;
	fma.rn.f32 	%f84, %f83, 0fBFC90FDA, %f9;
	fma.rn.f32 	%f85, %f83, 0fB3A22168, %f84;
	fma.rn.f32 	%f166, %f83, 0fA7C234C5, %f85;
	abs.f32 	%f11, %f9;
	setp.ltu.f32 	%p14, %f11, 0f47CE4780;
	@%p14 bra 	$L__BB0_12;
	setp.neu.f32 	%p15, %f11, 0f7F800000;
	@%p15 bra 	$L__BB0_7;
	mov.f32 	%f88, 0f00000000;
	mul.rn.f32 	%f166, %f9, %f88;
	mov.b32 	%r140, 0;
	bra.uni 	$L__BB0_12;
$L__BB0_7:
	mov.b32 	%r6, %f9;
	shl.b32 	%r68, %r6, 8;
	or.b32  	%r7, %r68, -2147483648;
	mov.b64 	%rd54, 0;
	mov.b32 	%r137, 0;
	mov.u64 	%rd52, __cudart_i2opi_f;
	mov.u64 	%rd53, %rd1;
$L__BB0_8:
	.pragma "nounroll";
	ld.global.nc.u32 	%r69, [%rd52];
	mad.wide.u32 	%rd27, %r69, %r7, %rd54;
	shr.u64 	%rd54, %rd27, 32;
	st.local.u32 	[%rd53], %rd27;
	add.s32 	%r137, %r137, 1;
	add.s64 	%rd53, %rd53, 4;
	add.s64 	%rd52, %rd52, 4;
	setp.ne.s32 	%p16, %r137, 6;
	@%p16 bra 	$L__BB0_8;
	shr.u32 	%r70, %r6, 23;
	st.local.u32 	[%rd1+24], %rd54;
	and.b32  	%r10, %r70, 31;
	and.b32  	%r71, %r70, 224;
	add.s32 	%r72, %r71, -128;
	shr.u32 	%r73, %r72, 5;
	mul.wide.u32 	%rd28, %r73, 4;
	sub.s64 	%rd8, %rd1, %rd28;
	ld.local.u32 	%r138, [%rd8+24];
	ld.local.u32 	%r139, [%rd8+20];
	setp.eq.s32 	%p17, %r10, 0;
	@%p17 bra 	$L__BB0_11;
	shf.l.wrap.b32 	%r138, %r139, %r138, %r10;
	ld.local.u32 	%r74, [%rd8+16];
	shf.l.wrap.b32 	%r139, %r74, %r139, %r10;
$L__BB0_11:
	shr.u32 	%r75, %r138, 30;
	shf.l.wrap.b32 	%r76, %r139, %r138, 2;
	shl.b32 	%r77, %r139, 2;
	shr.u32 	%r78, %r76, 31;
	add.s32 	%r79, %r78, %r75;
	neg.s32 	%r80, %r79;
	setp.lt.s32 	%p18, %r6, 0;
	selp.b32 	%r140, %r80, %r79, %p18;
	xor.b32  	%r81, %r76, %r6;
	shr.s32 	%r82, %r76, 31;
	xor.b32  	%r83, %r82, %r76;
	xor.b32  	%r84, %r82, %r77;
	cvt.u64.u32 	%rd29, %r83;
	shl.b64 	%rd30, %rd29, 32;
	cvt.u64.u32 	%rd31, %r84;
	or.b64  	%rd32, %rd30, %rd31;
	cvt.rn.f64.s64 	%fd18, %rd32;
	mul.f64 	%fd19, %fd18, 0d3BF921FB54442D19;
	cvt.rn.f32.f64 	%f86, %fd19;
	neg.f32 	%f87, %f86;
	setp.lt.s32 	%p19, %r81, 0;
	selp.f32 	%f166, %f87, %f86, %p19;
$L__BB0_12:
	mul.rn.f32 	%f89, %f166, %f166;
	and.b32  	%r86, %r140, 1;
	setp.eq.b32 	%p20, %r86, 1;
	selp.f32 	%f90, 0f3F800000, %f166, %p20;
	fma.rn.f32 	%f91, %f89, %f90, 0f00000000;
	fma.rn.f32 	%f92, %f89, 0f37CBAC00, 0fBAB607ED;
	selp.f32 	%f93, %f92, 0fB94D4153, %p20;
	selp.f32 	%f94, 0f3D2AAABB, 0f3C0885E4, %p20;
	fma.rn.f32 	%f95, %f93, %f89, %f94;
	selp.f32 	%f96, 0fBEFFFFFF, 0fBE2AAAA8, %p20;
	fma.rn.f32 	%f97, %f95, %f89, %f96;
	fma.rn.f32 	%f98, %f97, %f91, %f90;
	and.b32  	%r87, %r140, 2;
	setp.eq.s32 	%p21, %r87, 0;
	mov.f32 	%f99, 0f00000000;
	sub.f32 	%f100, %f99, %f98;
	selp.f32 	%f101, %f98, %f100, %p21;
	fma.rn.f32 	%f15, %f101, 0f3F000000, 0f3F000000;
	add.f32 	%f16, %f9, 0f40060419;
	mul.f32 	%f102, %f16, 0f3F22F983;
	cvt.rni.s32.f32 	%r144, %f102;
	cvt.rn.f32.s32 	%f103, %r144;
	fma.rn.f32 	%f104, %f103, 0fBFC90FDA, %f16;
	fma.rn.f32 	%f105, %f103, 0fB3A22168, %f104;
	fma.rn.f32 	%f167, %f103, 0fA7C234C5, %f105;
	abs.f32 	%f18, %f16;
	setp.ltu.f32 	%p22, %f18, 0f47CE4780;
	@%p22 bra 	$L__BB0_20;
	setp.neu.f32 	%p23, %f18, 0f7F800000;
	@%p23 bra 	$L__BB0_15;
	mov.f32 	%f108, 0f00000000;
	mul.rn.f32 	%f167, %f16, %f108;
	mov.b32 	%r144, 0;
	bra.uni 	$L__BB0_20;
$L__BB0_15:
	mov.b32 	%r20, %f16;
	shl.b32 	%r89, %r20, 8;
	or.b32  	%r21, %r89, -2147483648;
	mov.b64 	%rd57, 0;
	mov.b32 	%r141, 0;
	mov.u64 	%rd55, __cudart_i2opi_f;
	mov.u64 	%rd56, %rd1;
$L__BB0_16:
	.pragma "nounroll";
	ld.global.nc.u32 	%r90, [%rd55];
	mad.wide.u32 	%rd35, %r90, %r21, %rd57;
	shr.u64 	%rd57, %rd35, 32;
	st.local.u32 	[%rd56], %rd35;
	add.s32 	%r141, %r141, 1;
	add.s64 	%rd56, %rd56, 4;
	add.s64 	%rd55, %rd55, 4;
	setp.ne.s32 	%p24, %r141, 6;
	@%p24 bra 	$L__BB0_16;
	shr.u32 	%r91, %r20, 23;
	st.local.u32 	[%rd1+24], %rd57;
	and.b32  	%r24, %r91, 31;
	and.b32  	%r92, %r91, 224;
	add.s32 	%r93, %r92, -128;
	shr.u32 	%r94, %r93, 5;
	mul.wide.u32 	%rd36, %r94, 4;
	sub.s64 	%rd15, %rd1, %rd36;
	ld.local.u32 	%r142, [%rd15+24];
	ld.local.u32 	%r143, [%rd15+20];
	setp.eq.s32 	%p25, %r24, 0;
	@%p25 bra 	$L__BB0_19;
	shf.l.wrap.b32 	%r142, %r143, %r142, %r24;
	ld.local.u32 	%r95, [%rd15+16];
	shf.l.wrap.b32 	%r143, %r95, %r143, %r24;
$L__BB0_19:
	shr.u32 	%r96, %r142, 30;
	shf.l.wrap.b32 	%r97, %r143, %r142, 2;
	shl.b32 	%r98, %r143, 2;
	shr.u32 	%r99, %r97, 31;
	add.s32 	%r100, %r99, %r96;
	neg.s32 	%r101, %r100;
	setp.lt.s32 	%p26, %r20, 0;
	selp.b32 	%r144, %r101, %r100, %p26;
	xor.b32  	%r102, %r97, %r20;
	shr.s32 	%r103, %r97, 31;
	xor.b32  	%r104, %r103, %r97;
	xor.b32  	%r105, %r103, %r98;
	cvt.u64.u32 	%rd37, %r104;
	shl.b64 	%rd38, %rd37, 32;
	cvt.u64.u32 	%rd39, %r105;
	or.b64  	%rd40, %rd38, %rd39;
	cvt.rn.f64.s64 	%fd20, %rd40;
	mul.f64 	%fd21, %fd20, 0d3BF921FB54442D19;
	cvt.rn.f32.f64 	%f106, %fd21;
	neg.f32 	%f107, %f106;
	setp.lt.s32 	%p27, %r102, 0;
	selp.f32 	%f167, %f107, %f106, %p27;
$L__BB0_20:
	mul.rn.f32 	%f109, %f167, %f167;
	and.b32  	%r107, %r144, 1;
	setp.eq.b32 	%p28, %r107, 1;
	selp.f32 	%f110, 0f3F800000, %f167, %p28;
	fma.rn.f32 	%f111, %f109, %f110, 0f00000000;
	fma.rn.f32 	%f112, %f109, 0f37CBAC00, 0fBAB607ED;
	selp.f32 	%f113, %f112, 0fB94D4153, %p28;
	selp.f32 	%f114, 0f3D2AAABB, 0f3C0885E4, %p28;
	fma.rn.f32 	%f115, %f113, %f109, %f114;
	selp.f32 	%f116, 0fBEFFFFFF, 0fBE2AAAA8, %p28;
	fma.rn.f32 	%f117, %f115, %f109, %f116;
	fma.rn.f32 	%f118, %f117, %f111, %f110;
	and.b32  	%r108, %r144, 2;
	setp.eq.s32 	%p29, %r108, 0;
	mov.f32 	%f119, 0f00000000;
	sub.f32 	%f120, %f119, %f118;
	selp.f32 	%f121, %f118, %f120, %p29;
	fma.rn.f32 	%f22, %f121, 0f3F000000, 0f3F000000;
	add.f32 	%f23, %f9, 0f40860419;
	mul.f32 	%f122, %f23, 0f3F22F983;
	cvt.rni.s32.f32 	%r148, %f122;
	cvt.rn.f32.s32 	%f123, %r148;
	fma.rn.f32 	%f124, %f123, 0fBFC90FDA, %f23;
	fma.rn.f32 	%f125, %f123, 0fB3A22168, %f124;
	fma.rn.f32 	%f168, %f123, 0fA7C234C5, %f125;
	abs.f32 	%f25, %f23;
	setp.ltu.f32 	%p30, %f25, 0f47CE4780;
	@%p30 bra 	$L__BB0_28;
	setp.neu.f32 	%p31, %f25, 0f7F800000;
	@%p31 bra 	$L__BB0_23;
	mov.f32 	%f128, 0f00000000;
	mul.rn.f32 	%f168, %f23, %f128;
	mov.b32 	%r148, 0;
	bra.uni 	$L__BB0_28;
$L__BB0_23:
	mov.b32 	%r34, %f23;
	shl.b32 	%r110, %r34, 8;
	or.b32  	%r35, %r110, -2147483648;
	mov.b64 	%rd60, 0;
	mov.b32 	%r145, 0;
	mov.u64 	%rd58, __cudart_i2opi_f;
	mov.u64 	%rd59, %rd1;
$L__BB0_24:
	.pragma "nounroll";
	ld.global.nc.u32 	%r111, [%rd58];
	mad.wide.u32 	%rd43, %r111, %r35, %rd60;
	shr.u64 	%rd60, %rd43, 32;
	st.local.u32 	[%rd59], %rd43;
	add.s32 	%r145, %r145, 1;
	add.s64 	%rd59, %rd59, 4;
	add.s64 	%rd58, %rd58, 4;
	setp.ne.s32 	%p32, %r145, 6;
	@%p32 bra 	$L__BB0_24;
	shr.u32 	%r112, %r34, 23;
	st.local.u32 	[%rd1+24], %rd60;
	and.b32  	%r38, %r112, 31;
	and.b32  	%r113, %r112, 224;
	add.s32 	%r114, %r113, -128;
	shr.u32 	%r115, %r114, 5;
	mul.wide.u32 	%rd44, %r115, 4;
	sub.s64 	%rd22, %rd1, %rd44;
	ld.local.u32 	%r146, [%rd22+24];
	ld.local.u32 	%r147, [%rd22+20];
	setp.eq.s32 	%p33, %r38, 0;
	@%p33 bra 	$L__BB0_27;
	shf.l.wrap.b32 	%r146, %r147, %r146, %r38;
	ld.local.u32 	%r116, [%rd22+16];
	shf.l.wrap.b32 	%r147, %r116, %r147, %r38;
$L__BB0_27:
	shr.u32 	%r117, %r146, 30;
	shf.l.wrap.b32 	%r118, %r147, %r146, 2;
	shl.b32 	%r119, %r147, 2;
	shr.u32 	%r120, %r118, 31;
	add.s32 	%r121, %r120, %r117;
	neg.s32 	%r122, %r121;
	setp.lt.s32 	%p34, %r34, 0;
	selp.b32 	%r148, %r122, %r121, %p34;
	xor.b32  	%r123, %r118, %r34;
	shr.s32 	%r124, %r118, 31;
	xor.b32  	%r125, %r124, %r118;
	xor.b32  	%r126, %r124, %r119;
	cvt.u64.u32 	%rd45, %r125;
	shl.b64 	%rd46, %rd45, 32;
	cvt.u64.u32 	%rd47, %r126;
	or.b64  	%rd48, %rd46, %rd47;
	cvt.rn.f64.s64 	%fd22, %rd48;
	mul.f64 	%fd23, %fd22, 0d3BF921FB54442D19;
	cvt.rn.f32.f64 	%f126, %fd23;
	neg.f32 	%f127, %f126;
	setp.lt.s32 	%p35, %r123, 0;
	selp.f32 	%f168, %f127, %f126, %p35;
$L__BB0_28:
	mul.rn.f32 	%f129, %f168, %f168;
	and.b32  	%r128, %r148, 1;
	setp.eq.b32 	%p36, %r128, 1;
	selp.f32 	%f130, 0f3F800000, %f168, %p36;
	fma.rn.f32 	%f131, %f129, %f130, 0f00000000;
	fma.rn.f32 	%f132, %f129, 0f37CBAC00, 0fBAB607ED;
	selp.f32 	%f133, %f132, 0fB94D4153, %p36;
	selp.f32 	%f134, 0f3D2AAABB, 0f3C0885E4, %p36;
	fma.rn.f32 	%f135, %f133, %f129, %f134;
	selp.f32 	%f136, 0fBEFFFFFF, 0fBE2AAAA8, %p36;
	fma.rn.f32 	%f137, %f135, %f129, %f136;
	fma.rn.f32 	%f138, %f137, %f131, %f130;
	and.b32  	%r129, %r148, 2;
	setp.eq.s32 	%p37, %r129, 0;
	mov.f32 	%f139, 0f00000000;
	sub.f32 	%f140, %f139, %f138;
	selp.f32 	%f141, %f138, %f140, %p37;
	fma.rn.f32 	%f142, %f141, 0f3F000000, 0f3F000000;
	mul.f32 	%f143, %f8, 0fBDCCCCCD;
	fma.rn.f32 	%f144, %f143, 0f3BBB989D, 0f3F000000;
	cvt.sat.f32.f32 	%f145, %f144;
	mov.f32 	%f146, 0f4B400001;
	mov.f32 	%f147, 0f437C0000;
	fma.rm.f32 	%f148, %f145, %f147, %f146;
	add.f32 	%f149, %f148, 0fCB40007F;
	neg.f32 	%f150, %f149;
	fma.rn.f32 	%f151, %f143, 0f3FB8AA3B, %f150;
	fma.rn.f32 	%f152, %f143, 0f32A57060, %f151;
	mov.b32 	%r130, %f148;
	shl.b32 	%r131, %r130, 23;
	mov.b32 	%f153, %r131;
	ex2.approx.ftz.f32 	%f154, %f152;
	mul.f32 	%f155, %f154, %f153;
	mov.f32 	%f156, 0f3F800000;
	sub.f32 	%f157, %f156, %f155;
	mul.f32 	%f158, %f15, 0f437F0000;
	mul.f32 	%f159, %f158, %f157;
	cvt.rzi.u32.f32 	%r132, %f159;
	cvt.u16.u32 	%rs8, %r132;
	mul.f32 	%f160, %f22, 0f437F0000;
	mul.f32 	%f161, %f160, %f157;
	cvt.rzi.u32.f32 	%r133, %f161;
	cvt.u16.u32 	%rs9, %r133;
	mul.f32 	%f162, %f142, 0f437F0000;
	mul.f32 	%f163, %f157, %f162;
	cvt.rzi.u32.f32 	%r134, %f163;
	cvt.u16.u32 	%rs10, %r134;
$L__BB0_29:
	mad.lo.s32 	%r135, %r47, %r56, %r1;
	cvta.to.global.u64 	%rd49, %rd23;
	mul.wide.s32 	%rd50, %r135, 3;
	add.s64 	%rd51, %rd49, %rd50;
	st.global.u8 	[%rd51], %rs8;
	st.global.u8 	[%rd51+1], %rs9;
	st.global.u8 	[%rd51+2], %rs10;
$L__BB0_30:
	ret;

}
	// .globl	_Z12julia_kernelP5Coloriiddd
.visible .entry _Z12julia_kernelP5Coloriiddd(
	.param .u64 .ptr .align 1 _Z12julia_kernelP5Coloriiddd_param_0,
	.param .u32 _Z12julia_kernelP5Coloriiddd_param_1,
	.param .u32 _Z12julia_kernelP5Coloriiddd_param_2,
	.param .f64 _Z12julia_kernelP5Coloriiddd_param_3,
	.param .f64 _Z12julia_kernelP5Coloriiddd_param_4,
	.param .f64 _Z12julia_kernelP5Coloriiddd_param_5
)
{
	.local .align 4 .b8 	__local_depot1[28];
	.reg .b64 	%SP;
	.reg .b64 	%SPL;
	.reg .pred 	%p<38>;
	.reg .b16 	%rs<11>;
	.reg .b32 	%r<149>;
	.reg .b32 	%f<170>;
	.reg .b64 	%rd<61>;
	.reg .b64 	%fd<24>;

	mov.u64 	%SPL, __local_depot1;
	ld.param.u64 	%rd23, [_Z12julia_kernelP5Coloriiddd_param_0];
	ld.param.u32 	%r47, [_Z12julia_kernelP5Coloriiddd_param_1];
	ld.param.u32 	%r49, [_Z12julia_kernelP5Coloriiddd_param_2];
	ld.param.f64 	%fd1, [_Z12julia_kernelP5Coloriiddd_param_3];
	ld.param.f64 	%fd2, [_Z12julia_kernelP5Coloriiddd_param_4];
	ld.param.f64 	%fd3, [_Z12julia_kernelP5Coloriiddd_param_5];
	add.u64 	%rd1, %SPL, 0;
	mov.u32 	%r50, %ctaid.x;
	mov.u32 	%r51, %ntid.x;
	mov.u32 	%r52, %tid.x;
	mad.lo.s32 	%r1, %r50, %r51, %r52;
	mov.u32 	%r53, %ctaid.y;
	mov.u32 	%r54, %ntid.y;
	mov.u32 	%r55, %tid.y;
	mad.lo.s32 	%r56, %r53, %r54, %r55;
	setp.ge.s32 	%p1, %r1, %r47;
	setp.ge.s32 	%p2, %r56, %r49;
	or.pred  	%p3, %p1, %p2;
	@%p3 bra 	$L__BB1_30;
	min.s32 	%r58, %r47, %r49;
	cvt.rn.f64.s32 	%fd4, %r58;
	mul.f64 	%fd5, %fd3, %fd4;
	mov.f64 	%fd6, 0d4010000000000000;
	div.rn.f64 	%fd7, %fd6, %fd5;
	cvt.rn.f64.s32 	%fd8, %r1;
	cvt.rn.f64.s32 	%fd9, %r47;
	mul.f64 	%fd10, %fd9, 0d3FE0000000000000;
	sub.f64 	%fd11, %fd8, %fd10;
	mul.f64 	%fd12, %fd11, %fd7;
	cvt.rn.f64.u32 	%fd13, %r56;
	cvt.rn.f64.u32 	%fd14, %r49;
	mul.f64 	%fd15, %fd14, 0d3FE0000000000000;
	sub.f64 	%fd16, %fd13, %fd15;
	mul.f64 	%fd17, %fd16, %fd7;
	cvt.rn.f32.f64 	%f165, %fd12;
	cvt.rn.f32.f64 	%f166, %fd17;
	cvt.rn.f32.f64 	%f3, %fd1;
	cvt.rn.f32.f64 	%f4, %fd2;
	mov.b32 	%r136, 0;
$L__BB1_2:
	mov.u32 	%r3, %r136;
	mul.f32 	%f31, %f165, %f165;
	mul.f32 	%f32, %f166, %f166;
	sub.f32 	%f33, %f31, %f32;
	mul.f32 	%f34, %f166, %f165;
	fma.rn.f32 	%f35, %f166, %f165, %f34;
	add.f32 	%f165, %f33, %f3;
	add.f32 	%f166, %f35, %f4;
	mul.f32 	%f36, %f166, %f166;
	fma.rn.f32 	%f37, %f165, %f165, %f36;
	add.s32 	%r136, %r3, 1;
	setp.lt.u32 	%p4, %r3, 999;
	setp.lt.f32 	%p5, %f37, 0f41800000;
	and.pred  	%p6, %p4, %p5;
	@%p6 bra 	$L__BB1_2;
	setp.gt.u32 	%p7, %r3, 998;
	mov.b16 	%rs8, 0;
	mov.u16 	%rs9, %rs8;
	mov.u16 	%rs10, %rs8;
	@%p7 bra 	$L__BB1_29;
	sqrt.rn.f32 	%f38, %f37;
	setp.lt.f32 	%p8, %f38, 0f00800000;
	mul.f32 	%f39, %f38, 0f4B000000;
	selp.f32 	%f40, %f39, %f38, %p8;
	selp.f32 	%f41, 0fC1B80000, 0f00000000, %p8;
	mov.b32 	%r59, %f40;
	add.s32 	%r60, %r59, -1059760811;
	and.b32  	%r61, %r60, -8388608;
	sub.s32 	%r62, %r59, %r61;
	mov.b32 	%f42, %r62;
	cvt.rn.f32.s32 	%f43, %r61;
	fma.rn.f32 	%f44, %f43, 0f34000000, %f41;
	add.f32 	%f45, %f42, 0fBF800000;
	fma.rn.f32 	%f46, %f45, 0fBE055027, 0f3E1039F6;
	fma.rn.f32 	%f47, %f46, %f45, 0fBDF8CDCC;
	fma.rn.f32 	%f48, %f47, %f45, 0f3E0F2955;
	fma.rn.f32 	%f49, %f48, %f45, 0fBE2AD8B9;
	fma.rn.f32 	%f50, %f49, %f45, 0f3E4CED0B;
	fma.rn.f32 	%f51, %f50, %f45, 0fBE7FFF22;
	fma.rn.f32 	%f52, %f51, %f45, 0f3EAAAA78;
	fma.rn.f32 	%f53, %f52, %f45, 0fBF000000;
	mul.f32 	%f54, %f45, %f53;
	fma.rn.f32 	%f55, %f54, %f45, %f45;
	fma.rn.f32 	%f56, %f44, 0f3F317218, %f55;
	setp.gt.u32 	%p9, %r59, 2139095039;
	fma.rn.f32 	%f57, %f40, 0f7F800000, 0f7F800000;
	selp.f32 	%f58, %f57, %f56, %p9;
	setp.eq.f32 	%p10, %f40, 0f00000000;
	selp.f32 	%f59, 0fFF800000, %f58, %p10;
	setp.lt.f32 	%p11, %f59, 0f00800000;
	mul.f32 	%f60, %f59, 0f4B000000;
	selp.f32 	%f61, %f60, %f59, %p11;
	selp.f32 	%f62, 0fC1B80000, 0f00000000, %p11;
	mov.b32 	%r63, %f61;
	add.s32 	%r64, %r63, -1059760811;
	and.b32  	%r65, %r64, -8388608;
	sub.s32 	%r66, %r63, %r65;
	mov.b32 	%f63, %r66;
	cvt.rn.f32.s32 	%f64, %r65;
	fma.rn.f32 	%f65, %f64, 0f34000000, %f62;
	add.f32 	%f66, %f63, 0fBF800000;
	fma.rn.f32 	%f67, %f66, 0fBE055027, 0f3E1039F6;
	fma.rn.f32 	%f68, %f67, %f66, 0fBDF8CDCC;
	fma.rn.f32 	%f69, %f68, %f66, 0f3E0F2955;
	fma.rn.f32 	%f70, %f69, %f66, 0fBE2AD8B9;
	fma.rn.f32 	%f71, %f70, %f66, 0f3E4CED0B;
	fma.rn.f32 	%f72, %f71, %f66, 0fBE7FFF22;
	fma.rn.f32 	%f73, %f72, %f66, 0f3EAAAA78;
	fma.rn.f32 	%f74, %f73, %f66, 0fBF000000;
	mul.f32 	%f75, %f66, %f74;
	fma.rn.f32 	%f76, %f75, %f66, %f66;
	fma.rn.f32 	%f77, %f65, 0f3F317218, %f76;
	setp.gt.u32 	%p12, %r63, 2139095039;
	fma.rn.f32 	%f78, %f61, 0f7F800000, 0f7F800000;
	selp.f32 	%f79, %f78, %f77, %p12;
	setp.eq.f32 	%p13, %f61, 0f00000000;
	div.rn.f32 	%f80, %f79, 0f3F317218;
	selp.f32 	%f81, 0fFF800000, %f80, %p13;
	cvt.rn.f32.u32 	%f10, %r136;
	add.f32 	%f82, %f81, %f10;
	mul.f32 	%f11, %f82, 0f3D4CCCCD;
	mul.f32 	%f83, %f11, 0f3F22F983;
	cvt.rni.s32.f32 	%r140, %f83;
	cvt.rn.f32.s32 	%f84, %r140;
	fma.rn.f32 	%f85, %f84, 0fBFC90FDA, %f11;
	fma.rn.f32 	%f86, %f84, 0fB3A22168, %f85;
	fma.rn.f32 	%f167, %f84, 0fA7C234C5, %f86;
	abs.f32 	%f13, %f11;
	setp.ltu.f32 	%p14, %f13, 0f47CE4780;
	@%p14 bra 	$L__BB1_12;
	setp.neu.f32 	%p15, %f13, 0f7F800000;
	@%p15 bra 	$L__BB1_7;
	mov.f32 	%f89, 0f00000000;
	mul.rn.f32 	%f167, %f11, %f89;
	mov.b32 	%r140, 0;
	bra.uni 	$L__BB1_12;
$L__BB1_7:
	mov.b32 	%r6, %f11;
	shl.b32 	%r68, %r6, 8;
	or.b32  	%r7, %r68, -2147483648;
	mov.b64 	%rd54, 0;
	mov.b32 	%r137, 0;
	mov.u64 	%rd52, __cudart_i2opi_f;
	mov.u64 	%rd53, %rd1;
$L__BB1_8:
	.pragma "nounroll";
	ld.global.nc.u32 	%r69, [%rd52];
	mad.wide.u32 	%rd27, %r69, %r7, %rd54;
	shr.u64 	%rd54, %rd27, 32;
	st.local.u32 	[%rd53], %rd27;
	add.s32 	%r137, %r137, 1;
	add.s64 	%rd53, %rd53, 4;
	add.s64 	%rd52, %rd52, 4;
	setp.ne.s32 	%p16, %r137, 6;
	@%p16 bra 	$L__BB1_8;
	shr.u32 	%r70, %r6, 23;
	st.local.u32 	[%rd1+24], %rd54;
	and.b32  	%r10, %r70, 31;
	and.b32  	%r71, %r70, 224;
	add.s32 	%r72, %r71, -128;
	shr.u32 	%r73, %r72, 5;
	mul.wide.u32 	%rd28, %r73, 4;
	sub.s64 	%rd8, %rd1, %rd28;
	ld.local.u32 	%r138, [%rd8+24];
	ld.local.u32 	%r139, [%rd8+20];
	setp.eq.s32 	%p17, %r10, 0;
	@%p17 bra 	$L__BB1_11;
	shf.l.wrap.b32 	%r138, %r139, %r138, %r10;
	ld.local.u32 	%r74, [%rd8+16];
	shf.l.wrap.b32 	%r139, %r74, %r139, %r10;
$L__BB1_11:
	shr.u32 	%r75, %r138, 30;
	shf.l.wrap.b32 	%r76, %r139, %r138, 2;
	shl.b32 	%r77, %r139, 2;
	shr.u32 	%r78, %r76, 31;
	add.s32 	%r79, %r78, %r75;
	neg.s32 	%r80, %r79;
	setp.lt.s32 	%p18, %r6, 0;
	selp.b32 	%r140, %r80, %r79, %p18;
	xor.b32  	%r81, %r76, %r6;
	shr.s32 	%r82, %r76, 31;
	xor.b32  	%r83, %r82, %r76;
	xor.b32  	%r84, %r82, %r77;
	cvt.u64.u32 	%rd29, %r83;
	shl.b64 	%rd30, %rd29, 32;
	cvt.u64.u32 	%rd31, %r84;
	or.b64  	%rd32, %rd30, %rd31;
	cvt.rn.f64.s64 	%fd18, %rd32;
	mul.f64 	%fd19, %fd18, 0d3BF921FB54442D19;
	cvt.rn.f32.f64 	%f87, %fd19;
	neg.f32 	%f88, %f87;
	setp.lt.s32 	%p19, %r81, 0;
	selp.f32 	%f167, %f88, %f87, %p19;
$L__BB1_12:
	mul.rn.f32 	%f90, %f167, %f167;
	and.b32  	%r86, %r140, 1;
	setp.eq.b32 	%p20, %r86, 1;
	selp.f32 	%f91, 0f3F800000, %f167, %p20;
	fma.rn.f32 	%f92, %f90, %f91, 0f00000000;
	fma.rn.f32 	%f93, %f90, 0f37CBAC00, 0fBAB607ED;
	selp.f32 	%f94, %f93, 0fB94D4153, %p20;
	selp.f32 	%f95, 0f3D2AAABB, 0f3C0885E4, %p20;
	fma.rn.f32 	%f96, %f94, %f90, %f95;
	selp.f32 	%f97, 0fBEFFFFFF, 0fBE2AAAA8, %p20;
	fma.rn.f32 	%f98, %f96, %f90, %f97;
	fma.rn.f32 	%f99, %f98, %f92, %f91;
	and.b32  	%r87, %r140, 2;
	setp.eq.s32 	%p21, %r87, 0;
	mov.f32 	%f100, 0f00000000;
	sub.f32 	%f101, %f100, %f99;
	selp.f32 	%f102, %f99, %f101, %p21;
	fma.rn.f32 	%f17, %f102, 0f3F000000, 0f3F000000;
	add.f32 	%f18, %f11, 0f40060419;
	mul.f32 	%f103, %f18, 0f3F22F983;
	cvt.rni.s32.f32 	%r144, %f103;
	cvt.rn.f32.s32 	%f104, %r144;
	fma.rn.f32 	%f105, %f104, 0fBFC90FDA, %f18;
	fma.rn.f32 	%f106, %f104, 0fB3A22168, %f105;
	fma.rn.f32 	%f168, %f104, 0fA7C234C5, %f106;
	abs.f32 	%f20, %f18;
	setp.ltu.f32 	%p22, %f20, 0f47CE4780;
	@%p22 bra 	$L__BB1_20;
	setp.neu.f32 	%p23, %f20, 0f7F800000;
	@%p23 bra 	$L__BB1_15;
	mov.f32 	%f109, 0f00000000;
	mul.rn.f32 	%f168, %f18, %f109;
	mov.b32 	%r144, 0;
	bra.uni 	$L__BB1_20;
$L__BB1_15:
	mov.b32 	%r20, %f18;
	shl.b32 	%r89, %r20, 8;
	or.b32  	%r21, %r89, -2147483648;
	mov.b64 	%rd57, 0;
	mov.b32 	%r141, 0;
	mov.u64 	%rd55, __cudart_i2opi_f;
	mov.u64 	%rd56, %rd1;
$L__BB1_16:
	.pragma "nounroll";
	ld.global.nc.u32 	%r90, [%rd55];
	mad.wide.u32 	%rd35, %r90, %r21, %rd57;
	shr.u64 	%rd57, %rd35, 32;
	st.local.u32 	[%rd56], %rd35;
	add.s32 	%r141, %r141, 1;
	add.s64 	%rd56, %rd56, 4;
	add.s64 	%rd55, %rd55, 4;
	setp.ne.s32 	%p24, %r141, 6;
	@%p24 bra 	$L__BB1_16;
	shr.u32 	%r91, %r20, 23;
	st.local.u32 	[%rd1+24], %rd57;
	and.b32  	%r24, %r91, 31;
	and.b32  	%r92, %r91, 224;
	add.s32 	%r93, %r92, -128;
	shr.u32 	%r94, %r93, 5;
	mul.wide.u32 	%rd36, %r94, 4;
	sub.s64 	%rd15, %rd1, %rd36;
	ld.local.u32 	%r142, [%rd15+24];
	ld.local.u32 	%r143, [%rd15+20];
	setp.eq.s32 	%p25, %r24, 0;
	@%p25 bra 	$L__BB1_19;
	shf.l.wrap.b32 	%r142, %r143, %r142, %r24;
	ld.local.u32 	%r95, [%rd15+16];
	shf.l.wrap.b32 	%r143, %r95, %r143, %r24;
$L__BB1_19:
	shr.u32 	%r96, %r142, 30;
	shf.l.wrap.b32 	%r97, %r143, %r142, 2;
	shl.b32 	%r98, %r143, 2;
	shr.u32 	%r99, %r97, 31;
	add.s32 	%r100, %r99, %r96;
	neg.s32 	%r101, %r100;
	setp.lt.s32 	%p26, %r20, 0;
	selp.b32 	%r144, %r101, %r100, %p26;
	xor.b32  	%r102, %r97, %r20;
	shr.s32 	%r103, %r97, 31;
	xor.b32  	%r104, %r103, %r97;
	xor.b32  	%r105, %r103, %r98;
	cvt.u64.u32 	%rd37, %r104;
	shl.b64 	%rd38, %rd37, 32;
	cvt.u64.u32 	%rd39, %r105;
	or.b64  	%rd40, %rd38, %rd39;
	cvt.rn.f64.s64 	%fd20, %rd40;
	mul.f64 	%fd21, %fd20, 0d3BF921FB54442D19;
	cvt.rn.f32.f64 	%f107, %fd21;
	neg.f32 	%f108, %f107;
	setp.lt.s32 	%p27, %r102, 0;
	selp.f32 	%f168, %f108, %f107, %p27;
$L__BB1_20:
	mul.rn.f32 	%f110, %f168, %f168;
	and.b32  	%r107, %r144, 1;
	setp.eq.b32 	%p28, %r107, 1;
	selp.f32 	%f111, 0f3F800000, %f168, %p28;
	fma.rn.f32 	%f112, %f110, %f111, 0f00000000;
	fma.rn.f32 	%f113, %f110, 0f37CBAC00, 0fBAB607ED;
	selp.f32 	%f114, %f113, 0fB94D4153, %p28;
	selp.f32 	%f115, 0f3D2AAABB, 0f3C0885E4, %p28;
	fma.rn.f32 	%f116, %f114, %f110, %f115;
	selp.f32 	%f117, 0fBEFFFFFF, 0fBE2AAAA8, %p28;
	fma.rn.f32 	%f118, %f116, %f110, %f117;
	fma.rn.f32 	%f119, %f118, %f112, %f111;
	and.b32  	%r108, %r144, 2;
	setp.eq.s32 	%p29, %r108, 0;
	mov.f32 	%f120, 0f00000000;
	sub.f32 	%f121, %f120, %f119;
	selp.f32 	%f122, %f119, %f121, %p29;
	fma.rn.f32 	%f24, %f122, 0f3F000000, 0f3F000000;
	add.f32 	%f25, %f11, 0f40860419;
	mul.f32 	%f123, %f25, 0f3F22F983;
	cvt.rni.s32.f32 	%r148, %f123;
	cvt.rn.f32.s32 	%f124, %r148;
	fma.rn.f32 	%f125, %f124, 0fBFC90FDA, %f25;
	fma.rn.f32 	%f126, %f124, 0fB3A22168, %f125;
	fma.rn.f32 	%f169, %f124, 0fA7C234C5, %f126;
	abs.f32 	%f27, %f25;
	setp.ltu.f32 	%p30, %f27, 0f47CE4780;
	@%p30 bra 	$L__BB1_28;
	setp.neu.f32 	%p31, %f27, 0f7F800000;
	@%p31 bra 	$L__BB1_23;
	mov.f32 	%f129, 0f00000000;
	mul.rn.f32 	%f169, %f25, %f129;
	mov.b32 	%r148, 0;
	bra.uni 	$L__BB1_28;
$L__BB1_23:
	mov.b32 	%r34, %f25;
	shl.b32 	%r110, %r34, 8;
	or.b32  	%r35, %r110, -2147483648;
	mov.b64 	%rd60, 0;
	mov.b32 	%r145, 0;
	mov.u64 	%rd58, __cudart_i2opi_f;
	mov.u64 	%rd59, %rd1;
$L__BB1_24:
	.pragma "nounroll";
	ld.global.nc.u32 	%r111, [%rd58];
	mad.wide.u32 	%rd43, %r111, %r35, %rd60;
	shr.u64 	%rd60, %rd43, 32;
	st.local.u32 	[%rd59], %rd43;
	add.s32 	%r145, %r145, 1;
	add.s64 	%rd59, %rd59, 4;
	add.s64 	%rd58, %rd58, 4;
	setp.ne.s32 	%p32, %r145, 6;
	@%p32 bra 	$L__BB1_24;
	shr.u32 	%r112, %r34, 23;
	st.local.u32 	[%rd1+24], %rd60;
	and.b32  	%r38, %r112, 31;
	and.b32  	%r113, %r112, 224;
	add.s32 	%r114, %r113, -128;
	shr.u32 	%r115, %r114, 5;
	mul.wide.u32 	%rd44, %r115, 4;
	sub.s64 	%rd22, %rd1, %rd44;
	ld.local.u32 	%r146, [%rd22+24];
	ld.local.u32 	%r147, [%rd22+20];
	setp.eq.s32 	%p33, %r38, 0;
	@%p33 bra 	$L__BB1_27;
	shf.l.wrap.b32 	%r146, %r147, %r146, %r38;
	ld.local.u32 	%r116, [%rd22+16];
	shf.l.wrap.b32 	%r147, %r116, %r147, %r38;
$L__BB1_27:
	shr.u32 	%r117, %r146, 30;
	shf.l.wrap.b32 	%r118, %r147, %r146, 2;
	shl.b32 	%r119, %r147, 2;
	shr.u32 	%r120, %r118, 31;
	add.s32 	%r121, %r120, %r117;
	neg.s32 	%r122, %r121;
	setp.lt.s32 	%p34, %r34, 0;
	selp.b32 	%r148, %r122, %r121, %p34;
	xor.b32  	%r123, %r118, %r34;
	shr.s32 	%r124, %r118, 31;
	xor.b32  	%r125, %r124, %r118;
	xor.b32  	%r126, %r124, %r119;
	cvt.u64.u32 	%rd45, %r125;
	shl.b64 	%rd46, %rd45, 32;
	cvt.u64.u32 	%rd47, %r126;
	or.b64  	%rd48, %rd46, %rd47;
	cvt.rn.f64.s64 	%fd22, %rd48;
	mul.f64 	%fd23, %fd22, 0d3BF921FB54442D19;
	cvt.rn.f32.f64 	%f127, %fd23;
	neg.f32 	%f128, %f127;
	setp.lt.s32 	%p35, %r123, 0;
	selp.f32 	%f169, %f128, %f127, %p35;
$L__BB1_28:
	mul.rn.f32 	%f130, %f169, %f169;
	and.b32  	%r128, %r148, 1;
	setp.eq.b32 	%p36, %r128, 1;
	selp.f32 	%f131, 0f3F800000, %f169, %p36;
	fma.rn.f32 	%f132, %f130, %f131, 0f00000000;
	fma.rn.f32 	%f133, %f130, 0f37CBAC00, 0fBAB607ED;
	selp.f32 	%f134, %f133, 0fB94D4153, %p36;
	selp.f32 	%f135, 0f3D2AAABB, 0f3C0885E4, %p36;
	fma.rn.f32 	%f136, %f134, %f130, %f135;
	selp.f32 	%f137, 0fBEFFFFFF, 0fBE2AAAA8, %p36;
	fma.rn.f32 	%f138, %f136, %f130, %f137;
	fma.rn.f32 	%f139, %f138, %f132, %f131;
	and.b32  	%r129, %r148, 2;
	setp.eq.s32 	%p37, %r129, 0;
	mov.f32 	%f140, 0f00000000;
	sub.f32 	%f141, %f140, %f139;
	selp.f32 	%f142, %f139, %f141, %p37;
	fma.rn.f32 	%f143, %f142, 0f3F000000, 0f3F000000;
	mul.f32 	%f144, %f10, 0fBDCCCCCD;
	fma.rn.f32 	%f145, %f144, 0f3BBB989D, 0f3F000000;
	cvt.sat.f32.f32 	%f146, %f145;
	mov.f32 	%f147, 0f4B400001;
	mov.f32 	%f148, 0f437C0000;
	fma.rm.f32 	%f149, %f146, %f148, %f147;
	add.f32 	%f150, %f149, 0fCB40007F;
	neg.f32 	%f151, %f150;
	fma.rn.f32 	%f152, %f144, 0f3FB8AA3B, %f151;
	fma.rn.f32 	%f153, %f144, 0f32A57060, %f152;
	mov.b32 	%r130, %f149;
	shl.b32 	%r131, %r130, 23;
	mov.b32 	%f154, %r131;
	ex2.approx.ftz.f32 	%f155, %f153;
	mul.f32 	%f156, %f155, %f154;
	mov.f32 	%f157, 0f3F800000;
	sub.f32 	%f158, %f157, %f156;
	mul.f32 	%f159, %f17, 0f437F0000;
	mul.f32 	%f160, %f159, %f158;
	cvt.rzi.u32.f32 	%r132, %f160;
	cvt.u16.u32 	%rs8, %r132;
	mul.f32 	%f161, %f24, 0f437F0000;
	mul.f32 	%f162, %f161, %f158;
	cvt.rzi.u32.f32 	%r133, %f162;
	cvt.u16.u32 	%rs9, %r133;
	mul.f32 	%f163, %f143, 0f437F0000;
	mul.f32 	%f164, %f158, %f163;
	cvt.rzi.u32.f32 	%r134, %f164;
	cvt.u16.u32 	%rs10, %r134;
$L__BB1_29:
	mad.lo.s32 	%r135, %r47, %r56, %r1;
	cvta.to.global.u64 	%rd49, %rd23;
	mul.wide.s32 	%rd50, %r135, 3;
	add.s64 	%rd51, %rd49, %rd50;
	st.global.u8 	[%rd51], %rs8;
	st.global.u8 	[%rd51+1], %rs9;
	st.global.u8 	[%rd51+2], %rs10;
$L__BB1_30:
	ret;

}
	// .globl	_Z19burning_ship_kernelP5Coloriiddd
.visible .entry _Z19burning_ship_kernelP5Coloriiddd(
	.param .u64 .ptr .align 1 _Z19burning_ship_kernelP5Coloriiddd_param_0,
	.param .u32 _Z19burning_ship_kernelP5Coloriiddd_param_1,
	.param .u32 _Z19burning_ship_kernelP5Coloriiddd_param_2,
	.param .f64 _Z19burning_ship_kernelP5Coloriiddd_param_3,
	.param .f64 _Z19burning_ship_kernelP5Coloriiddd_param_4,
	.param .f64 _Z19burning_ship_kernelP5Coloriiddd_param_5
)
{
	.local .align 4 .b8 	__local_depot2[28];
	.reg .b64 	%SP;
	.reg .b64 	%SPL;
	.reg .pred 	%p<38>;
	.reg .b16 	%rs<11>;
	.reg .b32 	%r<149>;
	.reg .b32 	%f<171>;
	.reg .b64 	%rd<61>;
	.reg .b64 	%fd<25>;

	mov.u64 	%SPL, __local_depot2;
	ld.param.u64 	%rd23, [_Z19burning_ship_kernelP5Coloriiddd_param_0];
	ld.param.u32 	%r47, [_Z19burning_ship_kernelP5Coloriiddd_param_1];
	ld.param.u32 	%r49, [_Z19burning_ship_kernelP5Coloriiddd_param_2];
	ld.param.f64 	%fd1, [_Z19burning_ship_kernelP5Coloriiddd_param_3];
	ld.param.f64 	%fd2, [_Z19burning_ship_kernelP5Coloriiddd_param_4];
	ld.param.f64 	%fd3, [_Z19burning_ship_kernelP5Coloriiddd_param_5];
	add.u64 	%rd1, %SPL, 0;
	mov.u32 	%r50, %ctaid.x;
	mov.u32 	%r51, %ntid.x;
	mov.u32 	%r52, %tid.x;
	mad.lo.s32 	%r1, %r50, %r51, %r52;
	mov.u32 	%r53, %ctaid.y;
	mov.u32 	%r54, %ntid.y;
	mov.u32 	%r55, %tid.y;
	mad.lo.s32 	%r56, %r53, %r54, %r55;
	setp.ge.s32 	%p1, %r1, %r47;
	setp.ge.s32 	%p2, %r56, %r49;
	or.pred  	%p3, %p1, %p2;
	@%p3 bra 	$L__BB2_30;
	min.s32 	%r58, %r47, %r49;
	cvt.rn.f64.s32 	%fd4, %r58;
	mul.f64 	%fd5, %fd3, %fd4;
	mov.f64 	%fd6, 0d4010000000000000;
	div.rn.f64 	%fd7, %fd6, %fd5;
	cvt.rn.f64.s32 	%fd8, %r1;
	cvt.rn.f64.s32 	%fd9, %r47;
	mul.f64 	%fd10, %fd9, 0d3FE0000000000000;
	sub.f64 	%fd11, %fd8, %fd10;
	fma.rn.f64 	%fd12, %fd11, %fd7, %fd1;
	cvt.rn.f64.u32 	%fd13, %r56;
	cvt.rn.f64.u32 	%fd14, %r49;
	mul.f64 	%fd15, %fd14, 0d3FE0000000000000;
	sub.f64 	%fd16, %fd13, %fd15;
	mul.f64 	%fd17, %fd16, %fd7;
	sub.f64 	%fd18, %fd2, %fd17;
	cvt.rn.f32.f64 	%f1, %fd12;
	cvt.rn.f32.f64 	%f2, %fd18;
	mov.f32 	%f166, 0f00000000;
	mov.b32 	%r136, 0;
	mov.f32 	%f167, %f166;
$L__BB2_2:
	mov.u32 	%r3, %r136;
	abs.f32 	%f30, %f166;
	abs.f32 	%f31, %f167;
	mul.f32 	%f32, %f30, %f30;
	mul.f32 	%f33, %f31, %f31;
	sub.f32 	%f34, %f32, %f33;
	mul.f32 	%f35, %f31, %f30;
	fma.rn.f32 	%f36, %f31, %f30, %f35;
	add.f32 	%f166, %f34, %f1;
	add.f32 	%f167, %f36, %f2;
	mul.f32 	%f37, %f167, %f167;
	fma.rn.f32 	%f38, %f166, %f166, %f37;
	add.s32 	%r136, %r3, 1;
	setp.lt.u32 	%p4, %r3, 999;
	setp.lt.f32 	%p5, %f38, 0f41800000;
	and.pred  	%p6, %p4, %p5;
	@%p6 bra 	$L__BB2_2;
	setp.gt.u32 	%p7, %r3, 998;
	mov.b16 	%rs8, 0;
	mov.u16 	%rs9, %rs8;
	mov.u16 	%rs10, %rs8;
	@%p7 bra 	$L__BB2_29;
	sqrt.rn.f32 	%f39, %f38;
	setp.lt.f32 	%p8, %f39, 0f00800000;
	mul.f32 	%f40, %f39, 0f4B000000;
	selp.f32 	%f41, %f40, %f39, %p8;
	selp.f32 	%f42, 0fC1B80000, 0f00000000, %p8;
	mov.b32 	%r59, %f41;
	add.s32 	%r60, %r59, -1059760811;
	and.b32  	%r61, %r60, -8388608;
	sub.s32 	%r62, %r59, %r61;
	mov.b32 	%f43, %r62;
	cvt.rn.f32.s32 	%f44, %r61;
	fma.rn.f32 	%f45, %f44, 0f34000000, %f42;
	add.f32 	%f46, %f43, 0fBF800000;
	fma.rn.f32 	%f47, %f46, 0fBE055027, 0f3E1039F6;
	fma.rn.f32 	%f48, %f47, %f46, 0fBDF8CDCC;
	fma.rn.f32 	%f49, %f48, %f46, 0f3E0F2955;
	fma.rn.f32 	%f50, %f49, %f46, 0fBE2AD8B9;
	fma.rn.f32 	%f51, %f50, %f46, 0f3E4CED0B;
	fma.rn.f32 	%f52, %f51, %f46, 0fBE7FFF22;
	fma.rn.f32 	%f53, %f52, %f46, 0f3EAAAA78;
	fma.rn.f32 	%f54, %f53, %f46, 0fBF000000;
	mul.f32 	%f55, %f46, %f54;
	fma.rn.f32 	%f56, %f55, %f46, %f46;
	fma.rn.f32 	%f57, %f45, 0f3F317218, %f56;
	setp.gt.u32 	%p9, %r59, 2139095039;
	fma.rn.f32 	%f58, %f41, 0f7F800000, 0f7F800000;
	selp.f32 	%f59, %f58, %f57, %p9;
	setp.eq.f32 	%p10, %f41, 0f00000000;
	selp.f32 	%f60, 0fFF800000, %f59, %p10;
	setp.lt.f32 	%p11, %f60, 0f00800000;
	mul.f32 	%f61, %f60, 0f4B000000;
	selp.f32 	%f62, %f61, %f60, %p11;
	selp.f32 	%f63, 0fC1B80000, 0f00000000, %p11;
	mov.b32 	%r63, %f62;
	add.s32 	%r64, %r63, -1059760811;
	and.b32  	%r65, %r64, -8388608;
	sub.s32 	%r66, %r63, %r65;
	mov.b32 	%f64, %r66;
	cvt.rn.f32.s32 	%f65, %r65;
	fma.rn.f32 	%f66, %f65, 0f34000000, %f63;
	add.f32 	%f67, %f64, 0fBF800000;
	fma.rn.f32 	%f68, %f67, 0fBE055027, 0f3E1039F6;
	fma.rn.f32 	%f69, %f68, %f67, 0fBDF8CDCC;
	fma.rn.f32 	%f70, %f69, %f67, 0f3E0F2955;
	fma.rn.f32 	%f71, %f70, %f67, 0fBE2AD8B9;
	fma.rn.f32 	%f72, %f71, %f67, 0f3E4CED0B;
	fma.rn.f32 	%f73, %f72, %f67, 0fBE7FFF22;
	fma.rn.f32 	%f74, %f73, %f67, 0f3EAAAA78;
	fma.rn.f32 	%f75, %f74, %f67, 0fBF000000;
	mul.f32 	%f76, %f67, %f75;
	fma.rn.f32 	%f77, %f76, %f67, %f67;
	fma.rn.f32 	%f78, %f66, 0f3F317218, %f77;
	setp.gt.u32 	%p12, %r63, 2139095039;
	fma.rn.f32 	%f79, %f62, 0f7F800000, 0f7F800000;
	selp.f32 	%f80, %f79, %f78, %p12;
	setp.eq.f32 	%p13, %f62, 0f00000000;
	div.rn.f32 	%f81, %f80, 0f3F317218;
	selp.f32 	%f82, 0fFF800000, %f81, %p13;
	cvt.rn.f32.u32 	%f8, %r136;
	add.f32 	%f83, %f82, %f8;
	mul.f32 	%f9, %f83, 0f3D4CCCCD;
	mul.f32 	%f84, %f9, 0f3F22F983;
	cvt.rni.s32.f32 	%r140, %f84;
	cvt.rn.f32.s32 	%f85, %r140;
	fma.rn.f32 	%f86, %f85, 0fBFC90FDA, %f9;
	fma.rn.f32 	%f87, %f85, 0fB3A22168, %f86;
	fma.rn.f32 	%f168, %f85, 0fA7C234C5, %f87;
	abs.f32 	%f11, %f9;
	setp.ltu.f32 	%p14, %f11, 0f47CE4780;
	@%p14 bra 	$L__BB2_12;
	setp.neu.f32 	%p15, %f11, 0f7F800000;
	@%p15 bra 	$L__BB2_7;
	mov.f32 	%f90, 0f00000000;
	mul.rn.f32 	%f168, %f9, %f90;
	mov.b32 	%r140, 0;
	bra.uni 	$L__BB2_12;
$L__BB2_7:
	mov.b32 	%r6, %f9;
	shl.b32 	%r68, %r6, 8;
	or.b32  	%r7, %r68, -2147483648;
	mov.b64 	%rd54, 0;
	mov.b32 	%r137, 0;
	mov.u64 	%rd52, __cudart_i2opi_f;
	mov.u64 	%rd53, %rd1;
$L__BB2_8:
	.pragma "nounroll";
	ld.global.nc.u32 	%r69, [%rd52];
	mad.wide.u32 	%rd27, %r69, %r7, %rd54;
	shr.u64 	%rd54, %rd27, 32;
	st.local.u32 	[%rd53], %rd27;
	add.s32 	%r137, %r137, 1;
	add.s64 	%rd53, %rd53, 4;
	add.s64 	%rd52, %rd52, 4;
	setp.ne.s32 	%p16, %r137, 6;
	@%p16 bra 	$L__BB2_8;
	shr.u32 	%r70, %r6, 23;
	st.local.u32 	[%rd1+24], %rd54;
	and.b32  	%r10, %r70, 31;
	and.b32  	%r71, %r70, 224;
	add.s32 	%r72, %r71, -128;
	shr.u32 	%r73, %r72, 5;
	mul.wide.u32 	%rd28, %r73, 4;
	sub.s64 	%rd8, %rd1, %rd28;
	ld.local.u32 	%r138, [%rd8+24];
	ld.local.u32 	%r139, [%rd8+20];
	setp.eq.s32 	%p17, %r10, 0;
	@%p17 bra 	$L__BB2_11;
	shf.l.wrap.b32 	%r138, %r139, %r138, %r10;
	ld.local.u32 	%r74, [%rd8+16];
	shf.l.wrap.b32 	%r139, %r74, %r139, %r10;
$L__BB2_11:
	shr.u32 	%r75, %r138, 30;
	shf.l.wrap.b32 	%r76, %r139, %r138, 2;
	shl.b32 	%r77, %r139, 2;
	shr.u32 	%r78, %r76, 31;
	add.s32 	%r79, %r78, %r75;
	neg.s32 	%r80, %r79;
	setp.lt.s32 	%p18, %r6, 0;
	selp.b32 	%r140, %r80, %r79, %p18;
	xor.b32  	%r81, %r76, %r6;
	shr.s32 	%r82, %r76, 31;
	xor.b32  	%r83, %r82, %r76;
	xor.b32  	%r84, %r82, %r77;
	cvt.u64.u32 	%rd29, %r83;
	shl.b64 	%rd30, %rd29, 32;
	cvt.u64.u32 	%rd31, %r84;
	or.b64  	%rd32, %rd30, %rd31;
	cvt.rn.f64.s64 	%fd19, %rd32;
	mul.f64 	%fd20, %fd19, 0d3BF921FB54442D19;
	cvt.rn.f32.f64 	%f88, %fd20;
	neg.f32 	%f89, %f88;
	setp.lt.s32 	%p19, %r81, 0;
	selp.f32 	%f168, %f89, %f88, %p19;
$L__BB2_12:
	mul.rn.f32 	%f91, %f168, %f168;
	and.b32  	%r86, %r140, 1;
	setp.eq.b32 	%p20, %r86, 1;
	selp.f32 	%f92, 0f3F800000, %f168, %p20;
	fma.rn.f32 	%f93, %f91, %f92, 0f00000000;
	fma.rn.f32 	%f94, %f91, 0f37CBAC00, 0fBAB607ED;
	selp.f32 	%f95, %f94, 0fB94D4153, %p20;
	selp.f32 	%f96, 0f3D2AAABB, 0f3C0885E4, %p20;
	fma.rn.f32 	%f97, %f95, %f91, %f96;
	selp.f32 	%f98, 0fBEFFFFFF, 0fBE2AAAA8, %p20;
	fma.rn.f32 	%f99, %f97, %f91, %f98;
	fma.rn.f32 	%f100, %f99, %f93, %f92;
	and.b32  	%r87, %r140, 2;
	setp.eq.s32 	%p21, %r87, 0;
	mov.f32 	%f101, 0f00000000;
	sub.f32 	%f102, %f101, %f100;
	selp.f32 	%f103, %f100, %f102, %p21;
	fma.rn.f32 	%f15, %f103, 0f3F000000, 0f3F000000;
	add.f32 	%f16, %f9, 0f40060419;
	mul.f32 	%f104, %f16, 0f3F22F983;
	cvt.rni.s32.f32 	%r144, %f104;
	cvt.rn.f32.s32 	%f105, %r144;
	fma.rn.f32 	%f106, %f105, 0fBFC90FDA, %f16;
	fma.rn.f32 	%f107, %f105, 0fB3A22168, %f106;
	fma.rn.f32 	%f169, %f105, 0fA7C234C5, %f107;
	abs.f32 	%f18, %f16;
	setp.ltu.f32 	%p22, %f18, 0f47CE4780;
	@%p22 bra 	$L__BB2_20;
	setp.neu.f32 	%p23, %f18, 0f7F800000;
	@%p23 bra 	$L__BB2_15;
	mov.f32 	%f110, 0f00000000;
	mul.rn.f32 	%f169, %f16, %f110;
	mov.b32 	%r144, 0;
	bra.uni 	$L__BB2_20;
$L__BB2_15:
	mov.b32 	%r20, %f16;
	shl.b32 	%r89, %r20, 8;
	or.b32  	%r21, %r89, -2147483648;
	mov.b64 	%rd57, 0;
	mov.b32 	%r141, 0;
	mov.u64 	%rd55, __cudart_i2opi_f;
	mov.u64 	%rd56, %rd1;
$L__BB2_16:
	.pragma "nounroll";
	ld.global.nc.u32 	%r90, [%rd55];
	mad.wide.u32 	%rd35, %r90, %r21, %rd57;
	shr.u64 	%rd57, %rd35, 32;
	st.local.u32 	[%rd56], %rd35;
	add.s32 	%r141, %r141, 1;
	add.s64 	%rd56, %rd56, 4;
	add.s64 	%rd55, %rd55, 4;
	setp.ne.s32 	%p24, %r141, 6;
	@%p24 bra 	$L__BB2_16;
	shr.u32 	%r91, %r20, 23;
	st.local.u32 	[%rd1+24], %rd57;
	and.b32  	%r24, %r91, 31;
	and.b32  	%r92, %r91, 224;
	add.s32 	%r93, %r92, -128;
	shr.u32 	%r94, %r93, 5;
	mul.wide.u32 	%rd36, %r94, 4;
	sub.s64 	%rd15, %rd1, %rd36;
	ld.local.u32 	%r142, [%rd15+24];
	ld.local.u32 	%r143, [%rd15+20];
	setp.eq.s32 	%p25, %r24, 0;
	@%p25 bra 	$L__BB2_19;
	shf.l.wrap.b32 	%r142, %r143, %r142, %r24;
	ld.local.u32 	%r95, [%rd15+16];
	shf.l.wrap.b32 	%r143, %r95, %r143, %r24;
$L__BB2_19:
	shr.u32 	%r96, %r142, 30;
	shf.l.wrap.b32 	%r97, %r143, %r142, 2;
	shl.b32 	%r98, %r143, 2;
	shr.u32 	%r99, %r97, 31;
	add.s32 	%r100, %r99, %r96;
	neg.s32 	%r101, %r100;
	setp.lt.s32 	%p26, %r20, 0;
	selp.b32 	%r144, %r101, %r100, %p26;
	xor.b32  	%r102, %r97, %r20;
	shr.s32 	%r103, %r97, 31;
	xor.b32  	%r104, %r103, %r97;
	xor.b32  	%r105, %r103, %r98;
	cvt.u64.u32 	%rd37, %r104;
	shl.b64 	%rd38, %rd37, 32;
	cvt.u64.u32 	%rd39, %r105;
	or.b64  	%rd40, %rd38, %rd39;
	cvt.rn.f64.s64 	%fd21, %rd40;
	mul.f64 	%fd22, %fd21, 0d3BF921FB54442D19;
	cvt.rn.f32.f64 	%f108, %fd22;
	neg.f32 	%f109, %f108;
	setp.lt.s32 	%p27, %r102, 0;
	selp.f32 	%f169, %f109, %f108, %p27;
$L__BB2_20:
	mul.rn.f32 	%f111, %f169, %f169;
	and.b32  	%r107, %r144, 1;
	setp.eq.b32 	%p28, %r107, 1;
	selp.f32 	%f112, 0f3F800000, %f169, %p28;
	fma.rn.f32 	%f113, %f111, %f112, 0f00000000;
	fma.rn.f32 	%f114, %f111, 0f37CBAC00, 0fBAB607ED;
	selp.f32 	%f115, %f114, 0fB94D4153, %p28;
	selp.f32 	%f116, 0f3D2AAABB, 0f3C0885E4, %p28;
	fma.rn.f32 	%f117, %f115, %f111, %f116;
	selp.f32 	%f118, 0fBEFFFFFF, 0fBE2AAAA8, %p28;
	fma.rn.f32 	%f119, %f117, %f111, %f118;
	fma.rn.f32 	%f120, %f119, %f113, %f112;
	and.b32  	%r108, %r144, 2;
	setp.eq.s32 	%p29, %r108, 0;
	mov.f32 	%f121, 0f00000000;
	sub.f32 	%f122, %f121, %f120;
	selp.f32 	%f123, %f120, %f122, %p29;
	fma.rn.f32 	%f22, %f123, 0f3F000000, 0f3F000000;
	add.f32 	%f23, %f9, 0f40860419;
	mul.f32 	%f124, %f23, 0f3F22F983;
	cvt.rni.s32.f32 	%r148, %f124;
	cvt.rn.f32.s32 	%f125, %r148;
	fma.rn.f32 	%f126, %f125, 0fBFC90FDA, %f23;
	fma.rn.f32 	%f127, %f125, 0fB3A22168, %f126;
	fma.rn.f32 	%f170, %f125, 0fA7C234C5, %f127;
	abs.f32 	%f25, %f23;
	setp.ltu.f32 	%p30, %f25, 0f47CE4780;
	@%p30 bra 	$L__BB2_28;
	setp.neu.f32 	%p31, %f25, 0f7F800000;
	@%p31 bra 	$L__BB2_23;
	mov.f32 	%f130, 0f00000000;
	mul.rn.f32 	%f170, %f23, %f130;
	mov.b32 	%r148, 0;
	bra.uni 	$L__BB2_28;
$L__BB2_23:
	mov.b32 	%r34, %f23;
	shl.b32 	%r110, %r34, 8;
	or.b32  	%r35, %r110, -2147483648;
	mov.b64 	%rd60, 0;
	mov.b32 	%r145, 0;
	mov.u64 	%rd58, __cudart_i2opi_f;
	mov.u64 	%rd59, %rd1;
$L__BB2_24:
	.pragma "nounroll";
	ld.global.nc.u32 	%r111, [%rd58];
	mad.wide.u32 	%rd43, %r111, %r35, %rd60;
	shr.u64 	%rd60, %rd43, 32;
	st.local.u32 	[%rd59], %rd43;
	add.s32 	%r145, %r145, 1;
	add.s64 	%rd59, %rd59, 4;
	add.s64 	%rd58, %rd58, 4;
	setp.ne.s32 	%p32, %r145, 6;
	@%p32 bra 	$L__BB2_24;
	shr.u32 	%r112, %r34, 23;
	st.local.u32 	[%rd1+24], %rd60;
	and.b32  	%r38, %r112, 31;
	and.b32  	%r113, %r112, 224;
	add.s32 	%r114, %r113, -128;
	shr.u32 	%r115, %r114, 5;
	mul.wide.u32 	%rd44, %r115, 4;
	sub.s64 	%rd22, %rd1, %rd44;
	ld.local.u32 	%r146, [%rd22+24];
	ld.local.u32 	%r147, [%rd22+20];
	setp.eq.s32 	%p33, %r38, 0;
	@%p33 bra 	$L__BB2_27;
	shf.l.wrap.b32 	%r146, %r147, %r146, %r38;
	ld.local.u32 	%r116, [%rd22+16];
	shf.l.wrap.b32 	%r147, %r116, %r147, %r38;
$L__BB2_27:
	shr.u32 	%r117, %r146, 30;
	shf.l.wrap.b32 	%r118, %r147, %r146, 2;
	shl.b32 	%r119, %r147, 2;
	shr.u32 	%r120, %r118, 31;
	add.s32 	%r121, %r120, %r117;
	neg.s32 	%r122, %r121;
	setp.lt.s32 	%p34, %r34, 0;
	selp.b32 	%r148, %r122, %r121, %p34;
	xor.b32  	%r123, %r118, %r34;
	shr.s32 	%r124, %r118, 31;
	xor.b32  	%r125, %r124, %r118;
	xor.b32  	%r126, %r124, %r119;
	cvt.u64.u32 	%rd45, %r125;
	shl.b64 	%rd46, %rd45, 32;
	cvt.u64.u32 	%rd47, %r126;
	or.b64  	%rd48, %rd46, %rd47;
	cvt.rn.f64.s64 	%fd23, %rd48;
	mul.f64 	%fd24, %fd23, 0d3BF921FB54442D19;
	cvt.rn.f32.f64 	%f128, %fd24;
	neg.f32 	%f129, %f128;
	setp.lt.s32 	%p35, %r123, 0;
	selp.f32 	%f170, %f129, %f128, %p35;
$L__BB2_28:
	mul.rn.f32 	%f131, %f170, %f170;
	and.b32  	%r128, %r148, 1;
	setp.eq.b32 	%p36, %r128, 1;
	selp.f32 	%f132, 0f3F800000, %f170, %p36;
	fma.rn.f32 	%f133, %f131, %f132, 0f00000000;
	fma.rn.f32 	%f134, %f131, 0f37CBAC00, 0fBAB607ED;
	selp.f32 	%f135, %f134, 0fB94D4153, %p36;
	selp.f32 	%f136, 0f3D2AAABB, 0f3C0885E4, %p36;
	fma.rn.f32 	%f137, %f135, %f131, %f136;
	selp.f32 	%f138, 0fBEFFFFFF, 0fBE2AAAA8, %p36;
	fma.rn.f32 	%f139, %f137, %f131, %f138;
	fma.rn.f32 	%f140, %f139, %f133, %f132;
	and.b32  	%r129, %r148, 2;
	setp.eq.s32 	%p37, %r129, 0;
	mov.f32 	%f141, 0f00000000;
	sub.f32 	%f142, %f141, %f140;
	selp.f32 	%f143, %f140, %f142, %p37;
	fma.rn.f32 	%f144, %f143, 0f3F000000, 0f3F000000;
	mul.f32 	%f145, %f8, 0fBDCCCCCD;
	fma.rn.f32 	%f146, %f145, 0f3BBB989D, 0f3F000000;
	cvt.sat.f32.f32 	%f147, %f146;
	mov.f32 	%f148, 0f4B400001;
	mov.f32 	%f149, 0f437C0000;
	fma.rm.f32 	%f150, %f147, %f149, %f148;
	add.f32 	%f151, %f150, 0fCB40007F;
	neg.f32 	%f152, %f151;
	fma.rn.f32 	%f153, %f145, 0f3FB8AA3B, %f152;
	fma.rn.f32 	%f154, %f145, 0f32A57060, %f153;
	mov.b32 	%r130, %f150;
	shl.b32 	%r131, %r130, 23;
	mov.b32 	%f155, %r131;
	ex2.approx.ftz.f32 	%f156, %f154;
	mul.f32 	%f157, %f156, %f155;
	mov.f32 	%f158, 0f3F800000;
	sub.f32 	%f159, %f158, %f157;
	mul.f32 	%f160, %f15, 0f437F0000;
	mul.f32 	%f161, %f160, %f159;
	cvt.rzi.u32.f32 	%r132, %f161;
	cvt.u16.u32 	%rs8, %r132;
	mul.f32 	%f162, %f22, 0f437F0000;
	mul.f32 	%f163, %f162, %f159;
	cvt.rzi.u32.f32 	%r133, %f163;
	cvt.u16.u32 	%rs9, %r133;
	mul.f32 	%f164, %f144, 0f437F0000;
	mul.f32 	%f165, %f159, %f164;
	cvt.rzi.u32.f32 	%r134, %f165;
	cvt.u16.u32 	%rs10, %r134;
$L__BB2_29:
	mad.lo.s32 	%r135, %r47, %r56, %r1;
	cvta.to.global.u64 	%rd49, %rd23;
	mul.wide.s32 	%rd50, %r135, 3;
	add.s64 	%rd51, %rd49, %rd50;
	st.global.u8 	[%rd51], %rs8;
	st.global.u8 	[%rd51+1], %rs9;
	st.global.u8 	[%rd51+2], %rs10;
$L__BB2_30:
	ret;

}


// ===== COMPILED SASS (sm_100) =====

	.target	sm_100

	.elftype	@"ET_EXEC"


//--------------------- .note.nv.tkinfo           --------------------------
	.section	.note.nv.tkinfo,"",@"SHT_NOTE"
	.sectionflags	@"SHF_NOTE_NV_TKINFO"
	.tkinfo
        /*0018*/ 	.word	0x00000002
        /*0030*/ 	.string	""
        /*0030*/ 	.string	"ptxas"
        /*0030*/ 	.string	"Cuda compilation tools, release 13.0, V13.0.88"
        /*0030*/ 	.string	"Build cuda_13.0.r13.0/compiler.36424714_0"
        /*0030*/ 	.string	"-arch sm_100 -m 64 "



//--------------------- .note.nv.cuinfo           --------------------------
	.section	.note.nv.cuinfo,"",@"SHT_NOTE"
	.sectionflags	@"SHF_NOTE_NV_CUINFO"
        /*0018*/ 	.short	0x0002
        /*001a*/ 	.short	0x0064
        /*001c*/ 	.short	0x0082
	.zero		2


//--------------------- .nv.info                  --------------------------
	.section	.nv.info,"",@"SHT_CUDA_INFO"
	.align	4


	//----- nvinfo : EIATTR_REGCOUNT
	.align		4
        /*0000*/ 	.byte	0x04, 0x2f
        /*0002*/ 	.short	(.L_2 - .L_1)
	.align		4
.L_1:
        /*0004*/ 	.word	index@(_Z17mandelbrot_kernelP5Coloriiddd)
        /*0008*/ 	.word	0x00000018


	//----- nvinfo : EIATTR_FRAME_SIZE
	.align		4
.L_2:
        /*000c*/ 	.byte	0x04, 0x11
        /*000e*/ 	.short	(.L_4 - .L_3)
	.align		4
.L_3:
        /*0010*/ 	.word	index@($__internal_8_$__cuda_sm3x_div_rn_noftz_f32_slowpath)
        /*0014*/ 	.word	0x00000020


	//----- nvinfo : EIATTR_FRAME_SIZE
	.align		4
.L_4:
        /*0018*/ 	.byte	0x04, 0x11
        /*001a*/ 	.short	(.L_6 - .L_5)
	.align		4
.L_5:
        /*001c*/ 	.word	index@($__internal_7_$__cuda_sm20_sqrt_rn_f32_slowpath)
        /*0020*/ 	.word	0x00000020


	//----- nvinfo : EIATTR_FRAME_SIZE
	.align		4
.L_6:
        /*0024*/ 	.byte	0x04, 0x11
        /*0026*/ 	.short	(.L_8 - .L_7)
	.align		4
.L_7:
        /*0028*/ 	.word	index@($__internal_6_$__cuda_sm20_div_rn_f64_full)
        /*002c*/ 	.word	0x00000020


	//----- nvinfo : EIATTR_FRAME_SIZE
	.align		4
.L_8:
        /*0030*/ 	.byte	0x04, 0x11
        /*0032*/ 	.short	(.L_10 - .L_9)
	.align		4
.L_9:
        /*0034*/ 	.word	index@(_Z17mandelbrot_kernelP5Coloriiddd)
        /*0038*/ 	.word	0x00000020


	//----- nvinfo : EIATTR_REGCOUNT
	.align		4
.L_10:
        /*003c*/ 	.byte	0x04, 0x2f
        /*003e*/ 	.short	(.L_12 - .L_11)
	.align		4
.L_11:
        /*0040*/ 	.word	index@(_Z12julia_kernelP5Coloriiddd)
        /*0044*/ 	.word	0x00000018


	//----- nvinfo : EIATTR_FRAME_SIZE
	.align		4
.L_12:
        /*0048*/ 	.byte	0x04, 0x11
        /*004a*/ 	.short	(.L_14 - .L_13)
	.align		4
.L_13:
        /*004c*/ 	.word	index@($__internal_5_$__cuda_sm3x_div_rn_noftz_f32_slowpath)
        /*0050*/ 	.word	0x00000020


	//----- nvinfo : EIATTR_FRAME_SIZE
	.align		4
.L_14:
        /*0054*/ 	.byte	0x04, 0x11
        /*0056*/ 	.short	(.L_16 - .L_15)
	.align		4
.L_15:
        /*0058*/ 	.word	index@($__internal_4_$__cuda_sm20_sqrt_rn_f32_slowpath)
        /*005c*/ 	.word	0x00000020


	//----- nvinfo : EIATTR_FRAME_SIZE
	.align		4
.L_16:
        /*0060*/ 	.byte	0x04, 0x11
        /*0062*/ 	.short	(.L_18 - .L_17)
	.align		4
.L_17:
        /*0064*/ 	.word	index@($__internal_3_$__cuda_sm20_div_rn_f64_full)
        /*0068*/ 	.word	0x00000020


	//----- nvinfo : EIATTR_FRAME_SIZE
	.align		4
.L_18:
        /*006c*/ 	.byte	0x04, 0x11
        /*006e*/ 	.short	(.L_20 - .L_19)
	.align		4
.L_19:
        /*0070*/ 	.word	index@(_Z12julia_kernelP5Coloriiddd)
        /*0074*/ 	.word	0x00000020


	//----- nvinfo : EIATTR_REGCOUNT
	.align		4
.L_20:
        /*0078*/ 	.byte	0x04, 0x2f
        /*007a*/ 	.short	(.L_22 - .L_21)
	.align		4
.L_21:
        /*007c*/ 	.word	index@(_Z19burning_ship_kernelP5Coloriiddd)
        /*0080*/ 	.word	0x00000018


	//----- nvinfo : EIATTR_FRAME_SIZE
	.align		4
.L_22:
        /*0084*/ 	.byte	0x04, 0x11
        /*0086*/ 	.short	(.L_24 - .L_23)
	.align		4
.L_23:
        /*0088*/ 	.word	index@($__internal_2_$__cuda_sm3x_div_rn_noftz_f32_slowpath)
        /*008c*/ 	.word	0x00000020


	//----- nvinfo : EIATTR_FRAME_SIZE
	.align		4
.L_24:
        /*0090*/ 	.byte	0x04, 0x11
        /*0092*/ 	.short	(.L_26 - .L_25)
	.align		4
.L_25:
        /*0094*/ 	.word	index@($__internal_1_$__cuda_sm20_sqrt_rn_f32_slowpath)
        /*0098*/ 	.word	0x00000020


	//----- nvinfo : EIATTR_FRAME_SIZE
	.align		4
.L_26:
        /*009c*/ 	.byte	0x04, 0x11
        /*009e*/ 	.short	(.L_28 - .L_27)
	.align		4
.L_27:
        /*00a0*/ 	.word	index@($__internal_0_$__cuda_sm20_div_rn_f64_full)
        /*00a4*/ 	.word	0x00000020


	//----- nvinfo : EIATTR_FRAME_SIZE
	.align		4
.L_28:
        /*00a8*/ 	.byte	0x04, 0x11
        /*00aa*/ 	.short	(.L_30 - .L_29)
	.align		4
.L_29:
        /*00ac*/ 	.word	index@(_Z19burning_ship_kernelP5Coloriiddd)
        /*00b0*/ 	.word	0x00000020


	//----- nvinfo : EIATTR_MIN_STACK_SIZE
	.align		4
.L_30:
        /*00b4*/ 	.byte	0x04, 0x12
        /*00b6*/ 	.short	(.L_32 - .L_31)
	.align		4
.L_31:
        /*00b8*/ 	.word	index@(_Z19burning_ship_kernelP5Coloriiddd)
        /*00bc*/ 	.word	0x00000020


	//----- nvinfo : EIATTR_MIN_STACK_SIZE
	.align		4
.L_32:
        /*00c0*/ 	.byte	0x04, 0x12
        /*00c2*/ 	.short	(.L_34 - .L_33)
	.align		4
.L_33:
        /*00c4*/ 	.word	index@(_Z12julia_kernelP5Coloriiddd)
        /*00c8*/ 	.word	0x00000020


	//----- nvinfo : EIATTR_MIN_STACK_SIZE
	.align		4
.L_34:
        /*00cc*/ 	.byte	0x04, 0x12
        /*00ce*/ 	.short	(.L_36 - .L_35)
	.align		4
.L_35:
        /*00d0*/ 	.word	index@(_Z17mandelbrot_kernelP5Coloriiddd)
        /*00d4*/ 	.word	0x00000020
.L_36:


//--------------------- .nv.compat                --------------------------
	.section	.nv.compat,"",@"SHT_CUDA_COMPAT_INFO"
	.align	4
        /*0000*/ 	.byte	0x02, 0x09, 0x00, 0x00, 0x02, 0x02, 0x01, 0x00, 0x02, 0x05, 0x05, 0x00, 0x03, 0x07, 0x01, 0x01
        /*0010*/ 	.byte	0x02, 0x03, 0x00, 0x00, 0x02, 0x06, 0x01, 0x00, 0x04, 0x0b, 0x08, 0x00, 0x01, 0x00, 0x00, 0x00
        /*0020*/ 	.byte	0x00, 0x00, 0x00, 0x00


//--------------------- .nv.info._Z19burning_ship_kernelP5Coloriiddd --------------------------
	.section	.nv.info._Z19burning_ship_kernelP5Coloriiddd,"",@"SHT_CUDA_INFO"
	.sectionflags	@""
	.align	4


	//----- nvinfo : EIATTR_CUDA_API_VERSION
	.align		4
        /*0000*/ 	.byte	0x04, 0x37
        /*0002*/ 	.short	(.L_38 - .L_37)
.L_37:
        /*0004*/ 	.word	0x00000082


	//----- nvinfo : EIATTR_KPARAM_INFO
	.align		4
.L_38:
        /*0008*/ 	.byte	0x04, 0x17
        /*000a*/ 	.short	(.L_40 - .L_39)
.L_39:
        /*000c*/ 	.word	0x00000000
        /*0010*/ 	.short	0x0005
        /*0012*/ 	.short	0x0020
        /*0014*/ 	.byte	0x00, 0xf0, 0x21, 0x00


	//----- nvinfo : EIATTR_KPARAM_INFO
	.align		4
.L_40:
        /*0018*/ 	.byte	0x04, 0x17
        /*001a*/ 	.short	(.L_42 - .L_41)
.L_41:
        /*001c*/ 	.word	0x00000000
        /*0020*/ 	.short	0x0004
        /*0022*/ 	.short	0x0018
        /*0024*/ 	.byte	0x00, 0xf0, 0x21, 0x00


	//----- nvinfo : EIATTR_KPARAM_INFO
	.align		4
.L_42:
        /*0028*/ 	.byte	0x04, 0x17
        /*002a*/ 	.short	(.L_44 - .L_43)
.L_43:
        /*002c*/ 	.word	0x00000000
        /*0030*/ 	.short	0x0003
        /*0032*/ 	.short	0x0010
        /*0034*/ 	.byte	0x00, 0xf0, 0x21, 0x00


	//----- nvinfo : EIATTR_KPARAM_INFO
	.align		4
.L_44:
        /*0038*/ 	.byte	0x04, 0x17
        /*003a*/ 	.short	(.L_46 - .L_45)
.L_45:
        /*003c*/ 	.word	0x00000000
        /*0040*/ 	.short	0x0002
        /*0042*/ 	.short	0x000c
        /*0044*/ 	.byte	0x00, 0xf0, 0x11, 0x00


	//----- nvinfo : EIATTR_KPARAM_INFO
	.align		4
.L_46:
        /*0048*/ 	.byte	0x04, 0x17
        /*004a*/ 	.short	(.L_48 - .L_47)
.L_47:
        /*004c*/ 	.word	0x00000000
        /*0050*/ 	.short	0x0001
        /*0052*/ 	.short	0x0008
        /*0054*/ 	.byte	0x00, 0xf0, 0x11, 0x00


	//----- nvinfo : EIATTR_KPARAM_INFO
	.align		4
.L_48:
        /*0058*/ 	.byte	0x04, 0x17
        /*005a*/ 	.short	(.L_50 - .L_49)
.L_49:
        /*005c*/ 	.word	0x00000000
        /*0060*/ 	.short	0x0000
        /*0062*/ 	.short	0x0000
        /*0064*/ 	.byte	0x00, 0xf5, 0x21, 0x00


	//----- nvinfo : EIATTR_SPARSE_MMA_MASK
	.align		4
.L_50:
        /*0068*/ 	.byte	0x03, 0x50
        /*006a*/ 	.short	0x0000


	//----- nvinfo : EIATTR_MAXREG_COUNT
	.align		4
        /*006c*/ 	.byte	0x03, 0x1b
        /*006e*/ 	.short	0x00ff


	//----- nvinfo : EIATTR_MERCURY_ISA_VERSION
	.align		4
        /*0070*/ 	.byte	0x03, 0x5f
        /*0072*/ 	.short	0x0101


	//----- nvinfo : EIATTR_VRC_CTA_INIT_COUNT
	.align		4
        /*0074*/ 	.byte	0x02, 0x4a
	.zero		1
	.zero		1


	//----- nvinfo : EIATTR_EXIT_INSTR_OFFSETS
	.align		4
        /*0078*/ 	.byte	0x04, 0x1c
        /*007a*/ 	.short	(.L_52 - .L_51)


	//   ....[0]....
.L_51:
        /*007c*/ 	.word	0x000000d0


	//   ....[1]....
        /*0080*/ 	.word	0x00001af0


	//----- nvinfo : EIATTR_CRS_STACK_SIZE
	.align		4
.L_52:
        /*0084*/ 	.byte	0x04, 0x1e
        /*0086*/ 	.short	(.L_54 - .L_53)
.L_53:
        /*0088*/ 	.word	0x00000000


	//----- nvinfo : EIATTR_CBANK_PARAM_SIZE
	.align		4
.L_54:
        /*008c*/ 	.byte	0x03, 0x19
        /*008e*/ 	.short	0x0028


	//----- nvinfo : EIATTR_PARAM_CBANK
	.align		4
        /*0090*/ 	.byte	0x04, 0x0a
        /*0092*/ 	.short	(.L_56 - .L_55)
	.align		4
.L_55:
        /*0094*/ 	.word	index@(.nv.constant0._Z19burning_ship_kernelP5Coloriiddd)
        /*0098*/ 	.short	0x0380
        /*009a*/ 	.short	0x0028


	//----- nvinfo : EIATTR_SW_WAR
	.align		4
.L_56:
        /*009c*/ 	.byte	0x04, 0x36
        /*009e*/ 	.short	(.L_58 - .L_57)
.L_57:
        /*00a0*/ 	.word	0x00000008
.L_58:


//--------------------- .nv.info._Z12julia_kernelP5Coloriiddd --------------------------
	.section	.nv.info._Z12julia_kernelP5Coloriiddd,"",@"SHT_CUDA_INFO"
	.sectionflags	@""
	.align	4


	//----- nvinfo : EIATTR_CUDA_API_VERSION
	.align		4
        /*0000*/ 	.byte	0x04, 0x37
        /*0002*/ 	.short	(.L_60 - .L_59)
.L_59:
        /*0004*/ 	.word	0x00000082


	//----- nvinfo : EIATTR_KPARAM_INFO
	.align		4
.L_60:
        /*0008*/ 	.byte	0x04, 0x17
        /*000a*/ 	.short	(.L_62 - .L_61)
.L_61:
        /*000c*/ 	.word	0x00000000
        /*0010*/ 	.short	0x0005
        /*0012*/ 	.short	0x0020
        /*0014*/ 	.byte	0x00, 0xf0, 0x21, 0x00


	//----- nvinfo : EIATTR_KPARAM_INFO
	.align		4
.L_62:
        /*0018*/ 	.byte	0x04, 0x17
        /*001a*/ 	.short	(.L_64 - .L_63)
.L_63:
        /*001c*/ 	.word	0x00000000
        /*0020*/ 	.short	0x0004
        /*0022*/ 	.short	0x0018
        /*0024*/ 	.byte	0x00, 0xf0, 0x21, 0x00


	//----- nvinfo : EIATTR_KPARAM_INFO
	.align		4
.L_64:
        /*0028*/ 	.byte	0x04, 0x17
        /*002a*/ 	.short	(.L_66 - .L_65)
.L_65:
        /*002c*/ 	.word	0x00000000
        /*0030*/ 	.short	0x0003
        /*0032*/ 	.short	0x0010
        /*0034*/ 	.byte	0x00, 0xf0, 0x21, 0x00


	//----- nvinfo : EIATTR_KPARAM_INFO
	.align		4
.L_66:
        /*0038*/ 	.byte	0x04, 0x17
        /*003a*/ 	.short	(.L_68 - .L_67)
.L_67:
        /*003c*/ 	.word	0x00000000
        /*0040*/ 	.short	0x0002
        /*0042*/ 	.short	0x000c
        /*0044*/ 	.byte	0x00, 0xf0, 0x11, 0x00


	//----- nvinfo : EIATTR_KPARAM_INFO
	.align		4
.L_68:
        /*0048*/ 	.byte	0x04, 0x17
        /*004a*/ 	.short	(.L_70 - .L_69)
.L_69:
        /*004c*/ 	.word	0x00000000
        /*0050*/ 	.short	0x0001
        /*0052*/ 	.short	0x0008
        /*0054*/ 	.byte	0x00, 0xf0, 0x11, 0x00


	//----- nvinfo : EIATTR_KPARAM_INFO
	.align		4
.L_70:
        /*0058*/ 	.byte	0x04, 0x17
        /*005a*/ 	.short	(.L_72 - .L_71)
.L_71:
        /*005c*/ 	.word	0x00000000
        /*0060*/ 	.short	0x0000
        /*0062*/ 	.short	0x0000
        /*0064*/ 	.byte	0x00, 0xf5, 0x21, 0x00


	//----- nvinfo : EIATTR_SPARSE_MMA_MASK
	.align		4
.L_72:
        /*0068*/ 	.byte	0x03, 0x50
        /*006a*/ 	.short	0x0000


	//----- nvinfo : EIATTR_MAXREG_COUNT
	.align		4
        /*006c*/ 	.byte	0x03, 0x1b
        /*006e*/ 	.short	0x00ff


	//----- nvinfo : EIATTR_MERCURY_ISA_VERSION
	.align		4
        /*0070*/ 	.byte	0x03, 0x5f
        /*0072*/ 	.short	0x0101


	//----- nvinfo : EIATTR_VRC_CTA_INIT_COUNT
	.align		4
        /*0074*/ 	.byte	0x02, 0x4a
	.zero		1
	.zero		1


	//----- nvinfo : EIATTR_EXIT_INSTR_OFFSETS
	.align		4
        /*0078*/ 	.byte	0x04, 0x1c
        /*007a*/ 	.short	(.L_74 - .L_73)


	//   ....[0]....
.L_73:
        /*007c*/ 	.word	0x000000d0


	//   ....[1]....
        /*0080*/ 	.word	0x00001af0


	//----- nvinfo : EIATTR_CRS_STACK_SIZE
	.align		4
.L_74:
        /*0084*/ 	.byte	0x04, 0x1e
        /*0086*/ 	.short	(.L_76 - .L_75)
.L_75:
        /*0088*/ 	.word	0x00000000


	//----- nvinfo : EIATTR_CBANK_PARAM_SIZE
	.align		4
.L_76:
        /*008c*/ 	.byte	0x03, 0x19
        /*008e*/ 	.short	0x0028


	//----- nvinfo : EIATTR_PARAM_CBANK
	.align		4
        /*0090*/ 	.byte	0x04, 0x0a
        /*0092*/ 	.short	(.L_78 - .L_77)
	.align		4
.L_77:
        /*0094*/ 	.word	index@(.nv.constant0._Z12julia_kernelP5Coloriiddd)
        /*0098*/ 	.short	0x0380
        /*009a*/ 	.short	0x0028


	//----- nvinfo : EIATTR_SW_WAR
	.align		4
.L_78:
        /*009c*/ 	.byte	0x04, 0x36
        /*009e*/ 	.short	(.L_80 - .L_79)
.L_79:
        /*00a0*/ 	.word	0x00000008
.L_80:


//--------------------- .nv.info._Z17mandelbrot_kernelP5Coloriiddd --------------------------
	.section	.nv.info._Z17mandelbrot_kernelP5Coloriiddd,"",@"SHT_CUDA_INFO"
	.sectionflags	@""
	.align	4


	//----- nvinfo : EIATTR_CUDA_API_VERSION
	.align		4
        /*0000*/ 	.byte	0x04, 0x37
        /*0002*/ 	.short	(.L_82 - .L_81)
.L_81:
        /*0004*/ 	.word	0x00000082


	//----- nvinfo : EIATTR_KPARAM_INFO
	.align		4
.L_82:
        /*0008*/ 	.byte	0x04, 0x17
        /*000a*/ 	.short	(.L_84 - .L_83)
.L_83:
        /*000c*/ 	.word	0x00000000
        /*0010*/ 	.short	0x0005
        /*0012*/ 	.short	0x0020
        /*0014*/ 	.byte	0x00, 0xf0, 0x21, 0x00


	//----- nvinfo : EIATTR_KPARAM_INFO
	.align		4
.L_84:
        /*0018*/ 	.byte	0x04, 0x17
        /*001a*/ 	.short	(.L_86 - .L_85)
.L_85:
        /*001c*/ 	.word	0x00000000
        /*0020*/ 	.short	0x0004
        /*0022*/ 	.short	0x0018
        /*0024*/ 	.byte	0x00, 0xf0, 0x21, 0x00


	//----- nvinfo : EIATTR_KPARAM_INFO
	.align		4
.L_86:
        /*0028*/ 	.byte	0x04, 0x17
        /*002a*/ 	.short	(.L_88 - .L_87)
.L_87:
        /*002c*/ 	.word	0x00000000
        /*0030*/ 	.short	0x0003
        /*0032*/ 	.short	0x0010
        /*0034*/ 	.byte	0x00, 0xf0, 0x21, 0x00


	//----- nvinfo : EIATTR_KPARAM_INFO
	.align		4
.L_88:
        /*0038*/ 	.byte	0x04, 0x17
        /*003a*/ 	.short	(.L_90 - .L_89)
.L_89:
        /*003c*/ 	.word	0x00000000
        /*0040*/ 	.short	0x0002
        /*0042*/ 	.short	0x000c
        /*0044*/ 	.byte	0x00, 0xf0, 0x11, 0x00


	//----- nvinfo : EIATTR_KPARAM_INFO
	.align		4
.L_90:
        /*0048*/ 	.byte	0x04, 0x17
        /*004a*/ 	.short	(.L_92 - .L_91)
.L_91:
        /*004c*/ 	.word	0x00000000
        /*0050*/ 	.short	0x0001
        /*0052*/ 	.short	0x0008
        /*0054*/ 	.byte	0x00, 0xf0, 0x11, 0x00


	//----- nvinfo : EIATTR_KPARAM_INFO
	.align		4
.L_92:
        /*0058*/ 	.byte	0x04, 0x17
        /*005a*/ 	.short	(.L_94 - .L_93)
.L_93:
        /*005c*/ 	.word	0x00000000
        /*0060*/ 	.short	0x0000
        /*0062*/ 	.short	0x0000
        /*0064*/ 	.byte	0x00, 0xf5, 0x21, 0x00


	//----- nvinfo : EIATTR_SPARSE_MMA_MASK
	.align		4
.L_94:
        /*0068*/ 	.byte	0x03, 0x50
        /*006a*/ 	.short	0x0000


	//----- nvinfo : EIATTR_MAXREG_COUNT
	.align		4
        /*006c*/ 	.byte	0x03, 0x1b
        /*006e*/ 	.short	0x00ff


	//----- nvinfo : EIATTR_MERCURY_ISA_VERSION
	.align		4
        /*0070*/ 	.byte	0x03, 0x5f
        /*0072*/ 	.short	0x0101


	//----- nvinfo : EIATTR_VRC_CTA_INIT_COUNT
	.align		4
        /*0074*/ 	.byte	0x02, 0x4a
	.zero		1
	.zero		1


	//----- nvinfo : EIATTR_EXIT_INSTR_OFFSETS
	.align		4
        /*0078*/ 	.byte	0x04, 0x1c
        /*007a*/ 	.short	(.L_96 - .L_95)


	//   ....[0]....
.L_95:
        /*007c*/ 	.word	0x000000d0


	//   ....[1]....
        /*0080*/ 	.word	0x00001af0


	//----- nvinfo : EIATTR_CRS_STACK_SIZE
	.align		4
.L_96:
        /*0084*/ 	.byte	0x04, 0x1e
        /*0086*/ 	.short	(.L_98 - .L_97)
.L_97:
        /*0088*/ 	.word	0x00000000


	//----- nvinfo : EIATTR_CBANK_PARAM_SIZE
	.align		4
.L_98:
        /*008c*/ 	.byte	0x03, 0x19
        /*008e*/ 	.short	0x0028


	//----- nvinfo : EIATTR_PARAM_CBANK
	.align		4
        /*0090*/ 	.byte	0x04, 0x0a
        /*0092*/ 	.short	(.L_100 - .L_99)
	.align		4
.L_99:
        /*0094*/ 	.word	index@(.nv.constant0._Z17mandelbrot_kernelP5Coloriiddd)
        /*0098*/ 	.short	0x0380
        /*009a*/ 	.short	0x0028


	//----- nvinfo : EIATTR_SW_WAR
	.align		4
.L_100:
        /*009c*/ 	.byte	0x04, 0x36
        /*009e*/ 	.short	(.L_102 - .L_101)
.L_101:
        /*00a0*/ 	.word	0x00000008
.L_102:


//--------------------- .nv.callgraph             --------------------------
	.section	.nv.callgraph,"",@"SHT_CUDA_CALLGRAPH"
	.align	4
	.sectionentsize	8
	.align		4
        /*0000*/ 	.word	0x00000000
	.align		4
        /*0004*/ 	.word	0xffffffff
	.align		4
        /*0008*/ 	.word	0x00000000
	.align		4
        /*000c*/ 	.word	0xfffffffe
	.align		4
        /*0010*/ 	.word	0x00000000
	.align		4
        /*0014*/ 	.word	0xfffffffd
	.align		4
        /*0018*/ 	.word	0x00000000
	.align		4
        /*001c*/ 	.word	0xfffffffc


//--------------------- .nv.constant4             --------------------------
	.section	.nv.constant4,"a",@progbits
	.align	8
	.align		8
.nv.constant4:
        /*0000*/ 	.dword	__cudart_i2opi_f


//--------------------- .text._Z19burning_ship_kernelP5Coloriiddd --------------------------
	.section	.text._Z19burning_ship_kernelP5Coloriiddd,"ax",@progbits
	.align	128
        .global         _Z19burning_ship_kernelP5Coloriiddd
        .type           _Z19burning_ship_kernelP5Coloriiddd,@function
        .size           _Z19burning_ship_kernelP5Coloriiddd,(.L_x_110 - _Z19burning_ship_kernelP5Coloriiddd)
        .other          _Z19burning_ship_kernelP5Coloriiddd,@"STO_CUDA_ENTRY STV_DEFAULT"
_Z19burning_ship_kernelP5Coloriiddd:
.text._Z19burning_ship_kernelP5Coloriiddd:
[----:B------:R-:W0:Y:S01]  /*0000*/  LDC R1, c[0x0][0x37c] ;  /* 0x0000df00ff017b82 */ /* 0x000e220000000800 */
[----:B------:R-:W1:Y:S07]  /*0010*/  S2R R0, SR_TID.Y ;  /* 0x0000000000007919 */ /* 0x000e6e0000002200 */
[----:B------:R-:W2:Y:S01]  /*0020*/  LDC R6, c[0x0][0x360] ;  /* 0x0000d800ff067b82 */ /* 0x000ea20000000800 */
[----:B------:R-:W3:Y:S01]  /*0030*/  LDCU.64 UR4, c[0x0][0x388] ;  /* 0x00007100ff0477ac */ /* 0x000ee20008000a00 */
[----:B0-----:R-:W-:Y:S01]  /*0040*/  VIADD R1, R1, 0xffffffe0 ;  /* 0xffffffe001017836 */ /* 0x001fe20000000000 */
[----:B------:R-:W2:Y:S05]  /*0050*/  S2R R3, SR_TID.X ;  /* 0x0000000000037919 */ /* 0x000eaa0000002100 */
[----:B------:R-:W1:Y:S08]  /*0060*/  S2UR UR7, SR_CTAID.Y ;  /* 0x00000000000779c3 */ /* 0x000e700000002600 */
[----:B------:R-:W1:Y:S08]  /*0070*/  LDC R5, c[0x0][0x364] ;  /* 0x0000d900ff057b82 */ /* 0x000e700000000800 */
[----:B------:R-:W2:Y:S01]  /*0080*/  S2UR UR6, SR_CTAID.X ;  /* 0x00000000000679c3 */ /* 0x000ea20000002500 */
[----:B-1----:R-:W-:-:S05]  /*0090*/  IMAD R5, R5, UR7, R0 ;  /* 0x0000000705057c24 */ /* 0x002fca000f8e0200 */
[----:B---3--:R-:W-:Y:S01]  /*00a0*/  ISETP.GE.AND P0, PT, R5, UR5, PT ;  /* 0x0000000505007c0c */ /* 0x008fe2000bf06270 */
[----:B--2---:R-:W-:-:S05]  /*00b0*/  IMAD R6, R6, UR6, R3 ;  /* 0x0000000606067c24 */ /* 0x004fca000f8e0203 */
[----:B------:R-:W-:-:S13]  /*00c0*/  ISETP.GE.OR P0, PT, R6, UR4, P0 ;  /* 0x0000000406007c0c */ /* 0x000fda0008706670 */
[----:B------:R-:W-:Y:S05]  /*00d0*/  @P0 EXIT ;  /* 0x000000000000094d */ /* 0x000fea0003800000 */
[----:B------:R-:W-:Y:S01]  /*00e0*/  UISETP.LT.AND UP0, UPT, UR5, UR4, UPT ;  /* 0x000000040500728c */ /* 0x000fe2000bf01270 */
[----:B------:R-:W-:Y:S01]  /*00f0*/  IMAD.MOV.U32 R2, RZ, RZ, 0x1 ;  /* 0x00000001ff027424 */ /* 0x000fe200078e00ff */
[----:B------:R-:W0:Y:S02]  /*0100*/  LDCU.64 UR6, c[0x0][0x3a0] ;  /* 0x00007400ff0677ac */ /* 0x000e240008000a00 */
[----:B------:R-:W-:-:S09]  /*0110*/  USEL UR4, UR5, UR4, UP0 ;  /* 0x0000000405047287 */ /* 0x000fd20008000000 */
[----:B------:R-:W0:Y:S02]  /*0120*/  I2F.F64 R8, UR4 ;  /* 0x0000000400087d12 */ /* 0x000e240008201c00 */
[----:B0-----:R-:W-:-:S06]  /*0130*/  DMUL R8, R8, UR6 ;  /* 0x0000000608087c28 */ /* 0x001fcc0008000000 */
[----:B------:R-:W0:Y:S02]  /*0140*/  MUFU.RCP64H R3, R9 ;  /* 0x0000000900037308 */ /* 0x000e240000001800 */
[----:B0-----:R-:W-:-:S08]  /*0150*/  DFMA R10, -R8, R2, 1 ;  /* 0x3ff00000080a742b */ /* 0x001fd00000000102 */
[----:B------:R-:W-:-:S08]  /*0160*/  DFMA R10, R10, R10, R10 ;  /* 0x0000000a0a0a722b */ /* 0x000fd0000000000a */
[----:B------:R-:W-:-:S08]  /*0170*/  DFMA R10, R2, R10, R2 ;  /* 0x0000000a020a722b */ /* 0x000fd00000000002 */
[----:B------:R-:W-:-:S08]  /*0180*/  DFMA R2, -R8, R10, 1 ;  /* 0x3ff000000802742b */ /* 0x000fd0000000010a */
[----:B------:R-:W-:-:S08]  /*0190*/  DFMA R2, R10, R2, R10 ;  /* 0x000000020a02722b */ /* 0x000fd0000000000a */
[----:B------:R-:W-:-:S08]  /*01a0*/  DMUL R10, R2, 4 ;  /* 0x40100000020a7828 */ /* 0x000fd00000000000 */
[----:B------:R-:W-:-:S08]  /*01b0*/  DFMA R12, -R8, R10, 4 ;  /* 0x40100000080c742b */ /* 0x000fd0000000010a */
[----:B------:R-:W-:-:S10]  /*01c0*/  DFMA R2, R2, R12, R10 ;  /* 0x0000000c0202722b */ /* 0x000fd4000000000a */
[----:B------:R-:W-:-:S05]  /*01d0*/  FFMA R0, RZ, R9, R3 ;  /* 0x00000009ff007223 */ /* 0x000fca0000000003 */
[----:B------:R-:W-:-:S13]  /*01e0*/  FSETP.GT.AND P0, PT, |R0|, 1.469367938527859385e-39, PT ;  /* 0x001000000000780b */ /* 0x000fda0003f04200 */
[----:B------:R-:W-:Y:S05]  /*01f0*/  @P0 BRA `(.L_x_0) ;  /* 0x0000000000100947 */ /* 0x000fea0003800000 */
[----:B------:R-:W-:-:S07]  /*0200*/  MOV R0, 0x220 ;  /* 0x0000022000007802 */ /* 0x000fce0000000f00 */
[----:B------:R-:W-:Y:S05]  /*0210*/  CALL.REL.NOINC `($__internal_0_$__cuda_sm20_div_rn_f64_full) ;  /* 0x0000001800387944 */ /* 0x000fea0003c00000 */
[----:B------:R-:W-:Y:S02]  /*0220*/  IMAD.MOV.U32 R2, RZ, RZ, R14 ;  /* 0x000000ffff027224 */ /* 0x000fe400078e000e */
[----:B------:R-:W-:-:S07]  /*0230*/  IMAD.MOV.U32 R3, RZ, RZ, R15 ;  /* 0x000000ffff037224 */ /* 0x000fce00078e000f */
.L_x_0:
[----:B------:R-:W0:Y:S01]  /*0240*/  LDCU.64 UR4, c[0x0][0x388] ;  /* 0x00007100ff0477ac */ /* 0x000e220008000a00 */
[----:B------:R-:W-:Y:S01]  /*0250*/  I2F.F64.U32 R12, R5 ;  /* 0x00000005000c7312 */ /* 0x000fe20000201800 */
[----:B------:R-:W-:Y:S01]  /*0260*/  BSSY.RECONVERGENT B0, `(.L_x_1) ;  /* 0x000001c000007945 */ /* 0x000fe20003800200 */
[----:B------:R-:W-:Y:S01]  /*0270*/  MOV R0, RZ ;  /* 0x000000ff00007202 */ /* 0x000fe20000000f00 */
[----:B------:R-:W-:-:S05]  /*0280*/  IMAD.MOV.U32 R7, RZ, RZ, RZ ;  /* 0x000000ffff077224 */ /* 0x000fca00078e00ff */
[----:B------:R-:W-:Y:S08]  /*0290*/  I2F.F64 R8, R6 ;  /* 0x0000000600087312 */ /* 0x000ff00000201c00 */
[----:B0-----:R-:W0:Y:S08]  /*02a0*/  I2F.F64.U32 R14, UR5 ;  /* 0x00000005000e7d12 */ /* 0x001e300008201800 */
[----:B------:R-:W1:Y:S01]  /*02b0*/  I2F.F64 R10, UR4 ;  /* 0x00000004000a7d12 */ /* 0x000e620008201c00 */
[----:B------:R-:W2:Y:S01]  /*02c0*/  LDCU.128 UR4, c[0x0][0x390] ;  /* 0x00007200ff0477ac */ /* 0x000ea20008000c00 */
[----:B0-----:R-:W-:-:S02]  /*02d0*/  DFMA R12, R14, -0.5, R12 ;  /* 0xbfe000000e0c782b */ /* 0x001fc4000000000c */
[----:B-1----:R-:W-:-:S06]  /*02e0*/  DFMA R8, R10, -0.5, R8 ;  /* 0xbfe000000a08782b */ /* 0x002fcc0000000008 */
[-C--:B--2---:R-:W-:Y:S02]  /*02f0*/  DFMA R12, -R12, R2.reuse, UR6 ;  /* 0x000000060c0c7e2b */ /* 0x084fe40008000102 */
[----:B------:R-:W-:Y:S01]  /*0300*/  DFMA R8, R8, R2, UR4 ;  /* 0x0000000408087e2b */ /* 0x000fe20008000002 */
[----:B------:R-:W-:-:S05]  /*0310*/  IMAD.MOV.U32 R3, RZ, RZ, RZ ;  /* 0x000000ffff037224 */ /* 0x000fca00078e00ff */
[----:B------:R0:W1:Y:S08]  /*0320*/  F2F.F32.F64 R11, R8 ;  /* 0x00000008000b7310 */ /* 0x0000700000301000 */
[----:B------:R0:W2:Y:S02]  /*0330*/  F2F.F32.F64 R13, R12 ;  /* 0x0000000c000d7310 */ /* 0x0000a40000301000 */
.L_x_2:
[CC--:B------:R-:W-:Y:S01]  /*0340*/  FMUL R2, |R3|.reuse, |R0|.reuse ;  /* 0x4000000003027220 */ /* 0x0c0fe20000400200 */
[----:B0-----:R-:W-:Y:S01]  /*0350*/  FMUL R9, R3, R3 ;  /* 0x0000000303097220 */ /* 0x001fe20000400000 */
[----:B------:R-:W-:Y:S01]  /*0360*/  ISETP.LT.U32.AND P1, PT, R7, 0x3e7, PT ;  /* 0x000003e70700780c */ /* 0x000fe20003f21070 */
[----:B------:R-:W-:Y:S02]  /*0370*/  IMAD.MOV.U32 R4, RZ, RZ, R7 ;  /* 0x000000ffff047224 */ /* 0x000fe400078e0007 */
[-C--:B------:R-:W-:Y:S01]  /*0380*/  FFMA R2, |R3|, |R0|.reuse, R2 ;  /* 0x4000000003027223 */ /* 0x080fe20000000202 */
[----:B------:R-:W-:-:S03]  /*0390*/  FFMA R0, R0, R0, -R9 ;  /* 0x0000000000007223 */ /* 0x000fc60000000809 */
[----:B--2---:R-:W-:Y:S01]  /*03a0*/  FADD R3, R13, R2 ;  /* 0x000000020d037221 */ /* 0x004fe20000000000 */
[----:B-1----:R-:W-:Y:S01]  /*03b0*/  FADD R0, R11, R0 ;  /* 0x000000000b007221 */ /* 0x002fe20000000000 */
[----:B------:R-:W-:Y:S02]  /*03c0*/  VIADD R2, R7, 0x1 ;  /* 0x0000000107027836 */ /* 0x000fe40000000000 */
[----:B------:R-:W-:-:S03]  /*03d0*/  FMUL R9, R3, R3 ;  /* 0x0000000303097220 */ /* 0x000fc60000400000 */
[----:B------:R-:W-:Y:S01]  /*03e0*/  MOV R7, R2 ;  /* 0x0000000200077202 */ /* 0x000fe20000000f00 */
[----:B------:R-:W-:-:S05]  /*03f0*/  FFMA R9, R0, R0, R9 ;  /* 0x0000000000097223 */ /* 0x000fca0000000009 */
[----:B------:R-:W-:-:S13]  /*0400*/  FSETP.GEU.AND P0, PT, R9, 16, PT ;  /* 0x418000000900780b */ /* 0x000fda0003f0e000 */
[----:B------:R-:W-:Y:S05]  /*0410*/  @!P0 BRA P1, `(.L_x_2) ;  /* 0xfffffffc00c88947 */ /* 0x000fea000083ffff */
[----:B------:R-:W-:Y:S05]  /*0420*/  BSYNC.RECONVERGENT B0 ;  /* 0x0000000000007941 */ /* 0x000fea0003800200 */
.L_x_1:
[----:B------:R-:W-:Y:S01]  /*0430*/  ISETP.GT.U32.AND P0, PT, R4, 0x3e6, PT ;  /* 0x000003e60400780c */ /* 0x000fe20003f04070 */
[----:B------:R-:W0:Y:S01]  /*0440*/  LDCU.64 UR6, c[0x0][0x358] ;  /* 0x00006b00ff0677ac */ /* 0x000e220008000a00 */
[----:B------:R-:W-:Y:S01]  /*0450*/  BSSY.RECONVERGENT B0, `(.L_x_3) ;  /* 0x0000162000007945 */ /* 0x000fe20003800200 */
[----:B------:R-:W-:Y:S02]  /*0460*/  PRMT R0, RZ, 0x7610, R0 ;  /* 0x00007610ff007816 */ /* 0x000fe40000000000 */
[----:B------:R-:W-:Y:S02]  /*0470*/  PRMT R4, RZ, 0x7610, R4 ;  /* 0x00007610ff047816 */ /* 0x000fe40000000004 */
[----:B------:R-:W-:-:S06]  /*0480*/  PRMT R8, RZ, 0x7610, R8 ;  /* 0x00007610ff087816 */ /* 0x000fcc0000000008 */
[----:B------:R-:W-:Y:S05]  /*0490*/  @P0 BRA `(.L_x_4) ;  /* 0x0000001400740947 */ /* 0x000fea0003800000 */
[----:B------:R-:W-:Y:S01]  /*04a0*/  VIADD R0, R9, 0xf3000000 ;  /* 0xf300000009007836 */ /* 0x000fe20000000000 */
[----:B------:R1:W2:Y:S01]  /*04b0*/  MUFU.RSQ R2, R9 ;  /* 0x0000000900027308 */ /* 0x0002a20000001400 */
[----:B------:R-:W-:Y:S03]  /*04c0*/  BSSY.RECONVERGENT B1, `(.L_x_5) ;  /* 0x000000a000017945 */ /* 0x000fe60003800200 */
[----:B------:R-:W-:-:S13]  /*04d0*/  ISETP.GT.U32.AND P0, PT, R0, 0x727fffff, PT ;  /* 0x727fffff0000780c */ /* 0x000fda0003f04070 */
[----:B-12---:R-:W-:Y:S05]  /*04e0*/  @!P0 BRA `(.L_x_6) ;  /* 0x00000000000c8947 */ /* 0x006fea0003800000 */
[----:B------:R-:W-:-:S07]  /*04f0*/  MOV R11, 0x510 ;  /* 0x00000510000b7802 */ /* 0x000fce0000000f00 */
[----:B0-----:R-:W-:Y:S05]  /*0500*/  CALL.REL.NOINC `($__internal_1_$__cuda_sm20_sqrt_rn_f32_slowpath) ;  /* 0x0000001800ac7944 */ /* 0x001fea0003c00000 */
[----:B------:R-:W-:Y:S05]  /*0510*/  BRA `(.L_x_7) ;  /* 0x0000000000107947 */ /* 0x000fea0003800000 */
.L_x_6:
[----:B------:R-:W-:Y:S01]  /*0520*/  FMUL.FTZ R0, R9, R2 ;  /* 0x0000000209007220 */ /* 0x000fe20000410000 */
[----:B------:R-:W-:-:S03]  /*0530*/  FMUL.FTZ R2, R2, 0.5 ;  /* 0x3f00000002027820 */ /* 0x000fc60000410000 */
[----:B------:R-:W-:-:S04]  /*0540*/  FFMA R3, -R0, R0, R9 ;  /* 0x0000000000037223 */ /* 0x000fc80000000109 */
[----:B------:R-:W-:-:S07]  /*0550*/  FFMA R0, R3, R2, R0 ;  /* 0x0000000203007223 */ /* 0x000fce0000000000 */
.L_x_7:
[----:B0-----:R-:W-:Y:S05]  /*0560*/  BSYNC.RECONVERGENT B1 ;  /* 0x0000000000017941 */ /* 0x001fea0003800200 */
.L_x_5:
[----:B------:R-:W-:Y:S01]  /*0570*/  IMAD.MOV.U32 R11, RZ, RZ, R0 ;  /* 0x000000ffff0b7224 */ /* 0x000fe200078e0000 */
[----:B------:R-:W-:Y:S01]  /*0580*/  MOV R13, 0x3e055027 ;  /* 0x3e055027000d7802 */ /* 0x000fe20000000f00 */
[----:B------:R-:W-:Y:S03]  /*0590*/  BSSY.RECONVERGENT B2, `(.L_x_8) ;  /* 0x000003d000027945 */ /* 0x000fe60003800200 */
[----:B------:R-:W-:-:S13]  /*05a0*/  FSETP.GEU.AND P0, PT, R11, 1.175494350822287508e-38, PT ;  /* 0x008000000b00780b */ /* 0x000fda0003f0e000 */
[----:B------:R-:W-:-:S04]  /*05b0*/  @!P0 FMUL R11, R11, 8388608 ;  /* 0x4b0000000b0b8820 */ /* 0x000fc80000400000 */
[----:B------:R-:W-:-:S05]  /*05c0*/  VIADD R0, R11, 0xc0d55555 ;  /* 0xc0d555550b007836 */ /* 0x000fca0000000000 */
[----:B------:R-:W-:-:S05]  /*05d0*/  LOP3.LUT R2, R0, 0xff800000, RZ, 0xc0, !PT ;  /* 0xff80000000027812 */ /* 0x000fca00078ec0ff */
[----:B------:R-:W-:-:S04]  /*05e0*/  IMAD.IADD R0, R11, 0x1, -R2 ;  /* 0x000000010b007824 */ /* 0x000fc800078e0a02 */
[----:B------:R-:W-:Y:S01]  /*05f0*/  FADD R4, R0, -1 ;  /* 0xbf80000000047421 */ /* 0x000fe20000000000 */
[----:B------:R-:W-:Y:S02]  /*0600*/  FSEL R0, RZ, -23, P0 ;  /* 0xc1b80000ff007808 */ /* 0x000fe40000000000 */
[----:B------:R-:W-:Y:S01]  /*0610*/  ISETP.GT.U32.AND P0, PT, R11, 0x7f7fffff, PT ;  /* 0x7f7fffff0b00780c */ /* 0x000fe20003f04070 */
[----:B------:R-:W-:-:S04]  /*0620*/  FFMA R3, R4, -R13, 0.14084610342979431152 ;  /* 0x3e1039f604037423 */ /* 0x000fc8000000080d */
[----:B------:R-:W-:-:S04]  /*0630*/  FFMA R3, R4, R3, -0.12148627638816833496 ;  /* 0xbdf8cdcc04037423 */ /* 0x000fc80000000003 */
[----:B------:R-:W-:-:S04]  /*0640*/  FFMA R3, R4, R3, 0.13980610668659210205 ;  /* 0x3e0f295504037423 */ /* 0x000fc80000000003 */
[----:B------:R-:W-:-:S04]  /*0650*/  FFMA R3, R4, R3, -0.16684235632419586182 ;  /* 0xbe2ad8b904037423 */ /* 0x000fc80000000003 */
[----:B------:R-:W-:-:S04]  /*0660*/  FFMA R3, R4, R3, 0.20012299716472625732 ;  /* 0x3e4ced0b04037423 */ /* 0x000fc80000000003 */
[----:B------:R-:W-:-:S04]  /*0670*/  FFMA R3, R4, R3, -0.24999669194221496582 ;  /* 0xbe7fff2204037423 */ /* 0x000fc80000000003 */
[----:B------:R-:W-:-:S04]  /*0680*/  FFMA R3, R4, R3, 0.33333182334899902344 ;  /* 0x3eaaaa7804037423 */ /* 0x000fc80000000003 */
[C---:B------:R-:W-:Y:S01]  /*0690*/  FFMA R9, R4.reuse, R3, -0.5 ;  /* 0xbf00000004097423 */ /* 0x040fe20000000003 */
[----:B------:R-:W-:Y:S01]  /*06a0*/  I2FP.F32.S32 R3, R2 ;  /* 0x0000000200037245 */ /* 0x000fe20000201400 */
[----:B------:R-:W-:Y:S02]  /*06b0*/  IMAD.MOV.U32 R2, RZ, RZ, 0x7f800000 ;  /* 0x7f800000ff027424 */ /* 0x000fe400078e00ff */
[C---:B------:R-:W-:Y:S02]  /*06c0*/  FMUL R9, R4.reuse, R9 ;  /* 0x0000000904097220 */ /* 0x040fe40000400000 */
[----:B------:R-:W-:Y:S02]  /*06d0*/  FFMA R0, R3, 1.1920928955078125e-07, R0 ;  /* 0x3400000003007823 */ /* 0x000fe40000000000 */
[----:B------:R-:W-:-:S04]  /*06e0*/  FFMA R9, R4, R9, R4 ;  /* 0x0000000904097223 */ /* 0x000fc80000000004 */
[----:B------:R-:W-:Y:S01]  /*06f0*/  FFMA R0, R0, 0.69314718246459960938, R9 ;  /* 0x3f31721800007823 */ /* 0x000fe20000000009 */
[C---:B------:R-:W-:Y:S01]  /*0700*/  @P0 FFMA R0, R11.reuse, R2, +INF ;  /* 0x7f8000000b000423 */ /* 0x040fe20000000002 */
[----:B------:R-:W-:-:S04]  /*0710*/  FSETP.NEU.AND P0, PT, R11, RZ, PT ;  /* 0x000000ff0b00720b */ /* 0x000fc80003f0d000 */
[----:B------:R-:W-:-:S04]  /*0720*/  FSEL R3, R0, -INF , P0 ;  /* 0xff80000000037808 */ /* 0x000fc80000000000 */
[----:B------:R-:W-:-:S13]  /*0730*/  FSETP.GEU.AND P0, PT, R3, 1.175494350822287508e-38, PT ;  /* 0x008000000300780b */ /* 0x000fda0003f0e000 */
[----:B------:R-:W-:-:S04]  /*0740*/  @!P0 FMUL R3, R3, 8388608 ;  /* 0x4b00000003038820 */ /* 0x000fc80000400000 */
[C---:B------:R-:W-:Y:S01]  /*0750*/  VIADD R0, R3.reuse, 0xc0d55555 ;  /* 0xc0d5555503007836 */ /* 0x040fe20000000000 */
[----:B------:R-:W-:-:S04]  /*0760*/  FSETP.NEU.AND P2, PT, R3, RZ, PT ;  /* 0x000000ff0300720b */ /* 0x000fc80003f4d000 */
        /* <DEDUP_REMOVED lines=14> */
[----:B------:R-:W-:Y:S02]  /*0850*/  HFMA2 R4, -RZ, RZ, 1.7978515625, 12480 ;  /* 0x3f317218ff047431 */ /* 0x000fe400000001ff */
[C---:B------:R-:W-:Y:S02]  /*0860*/  FMUL R11, R8.reuse, R11 ;  /* 0x0000000b080b7220 */ /* 0x040fe40000400000 */
[----:B------:R-:W-:Y:S01]  /*0870*/  FFMA R0, R9, 1.1920928955078125e-07, R0 ;  /* 0x3400000009007823 */ /* 0x000fe20000000000 */
[----:B------:R-:W-:Y:S02]  /*0880*/  IMAD.MOV.U32 R9, RZ, RZ, 0x3fb8aa3b ;  /* 0x3fb8aa3bff097424 */ /* 0x000fe400078e00ff */
[----:B------:R-:W-:-:S04]  /*0890*/  FFMA R11, R8, R11, R8 ;  /* 0x0000000b080b7223 */ /* 0x000fc80000000008 */
[----:B------:R-:W-:Y:S01]  /*08a0*/  FFMA R0, R0, 0.69314718246459960938, R11 ;  /* 0x3f31721800007823 */ /* 0x000fe2000000000b */
[----:B------:R-:W-:Y:S01]  /*08b0*/  @P0 FFMA R0, R3, R2, +INF ;  /* 0x7f80000003000423 */ /* 0x000fe20000000002 */
[----:B------:R-:W-:-:S03]  /*08c0*/  FFMA R4, R9, -R4, 1 ;  /* 0x3f80000009047423 */ /* 0x000fc60000000804 */
[----:B------:R-:W0:Y:S01]  /*08d0*/  FCHK P0, R0, 0.69314718246459960938 ;  /* 0x3f31721800007902 */ /* 0x000e220000000000 */
[----:B------:R-:W-:-:S04]  /*08e0*/  FFMA R9, R4, R9, 1.4426950216293334961 ;  /* 0x3fb8aa3b04097423 */ /* 0x000fc80000000009 */
[----:B------:R-:W-:-:S04]  /*08f0*/  FFMA R2, R0, R9, RZ ;  /* 0x0000000900027223 */ /* 0x000fc800000000ff */
[----:B------:R-:W-:-:S04]  /*0900*/  FFMA R3, R2, -0.69314718246459960938, R0 ;  /* 0xbf31721802037823 */ /* 0x000fc80000000000 */
[----:B------:R-:W-:Y:S01]  /*0910*/  FFMA R2, R9, R3, R2 ;  /* 0x0000000309027223 */ /* 0x000fe20000000002 */
[----:B0-----:R-:W-:Y:S06]  /*0920*/  @!P0 BRA `(.L_x_9) ;  /* 0x00000000000c8947 */ /* 0x001fec0003800000 */
[----:B------:R-:W-:-:S07]  /*0930*/  MOV R2, 0x950 ;  /* 0x0000095000027802 */ /* 0x000fce0000000f00 */
[----:B------:R-:W-:Y:S05]  /*0940*/  CALL.REL.NOINC `($__internal_2_$__cuda_sm3x_div_rn_noftz_f32_slowpath) ;  /* 0x0000001400fc7944 */ /* 0x000fea0003c00000 */
[----:B------:R-:W-:-:S07]  /*0950*/  IMAD.MOV.U32 R2, RZ, RZ, R0 ;  /* 0x000000ffff027224 */ /* 0x000fce00078e0000 */
.L_x_9:
[----:B------:R-:W-:Y:S05]  /*0960*/  BSYNC.RECONVERGENT B2 ;  /* 0x0000000000027941 */ /* 0x000fea0003800200 */
.L_x_8:
[----:B------:R-:W-:Y:S01]  /*0970*/  FSEL R2, R2, -INF , P2 ;  /* 0xff80000002027808 */ /* 0x000fe20001000000 */
[----:B------:R-:W-:Y:S01]  /*0980*/  BSSY.RECONVERGENT B1, `(.L_x_10) ;  /* 0x0000043000017945 */ /* 0x000fe20003800200 */
[----:B------:R-:W-:-:S05]  /*0990*/  I2FP.F32.U32 R7, R7 ;  /* 0x0000000700077245 */ /* 0x000fca0000201000 */
[----:B------:R-:W-:-:S04]  /*09a0*/  FADD R2, R2, R7 ;  /* 0x0000000702027221 */ /* 0x000fc80000000000 */
[----:B------:R-:W-:-:S04]  /*09b0*/  FMUL R9, R2, 0.050000000745058059692 ;  /* 0x3d4ccccd02097820 */ /* 0x000fc80000400000 */
[C---:B------:R-:W-:Y:S01]  /*09c0*/  FMUL R0, R9.reuse, 0.63661974668502807617 ;  /* 0x3f22f98309007820 */ /* 0x040fe20000400000 */
[----:B------:R-:W-:-:S05]  /*09d0*/  FSETP.GE.AND P0, PT, |R9|, 105615, PT ;  /* 0x47ce47800900780b */ /* 0x000fca0003f06200 */
[----:B------:R-:W0:Y:S02]  /*09e0*/  F2I.NTZ R0, R0 ;  /* 0x0000000000007305 */ /* 0x000e240000203100 */
[----:B0-----:R-:W-:-:S05]  /*09f0*/  I2FP.F32.S32 R2, R0 ;  /* 0x0000000000027245 */ /* 0x001fca0000201400 */
[----:B------:R-:W-:-:S04]  /*0a00*/  FFMA R3, R2, -1.5707962512969970703, R9 ;  /* 0xbfc90fda02037823 */ /* 0x000fc80000000009 */
[----:B------:R-:W-:-:S04]  /*0a10*/  FFMA R3, R2, -7.5497894158615963534e-08, R3 ;  /* 0xb3a2216802037823 */ /* 0x000fc80000000003 */
[----:B------:R-:W-:Y:S01]  /*0a20*/  FFMA R3, R2, -5.3903029534742383927e-15, R3 ;  /* 0xa7c234c502037823 */ /* 0x000fe20000000003 */
[----:B------:R-:W-:Y:S06]  /*0a30*/  @!P0 BRA `(.L_x_11) ;  /* 0x0000000000dc8947 */ /* 0x000fec0003800000 */
[----:B------:R-:W-:-:S13]  /*0a40*/  FSETP.NEU.AND P0, PT, |R9|, +INF , PT ;  /* 0x7f8000000900780b */ /* 0x000fda0003f0d200 */
[----:B------:R-:W-:Y:S01]  /*0a50*/  @!P0 FMUL R3, RZ, R9 ;  /* 0x00000009ff038220 */ /* 0x000fe20000400000 */
[----:B------:R-:W-:Y:S01]  /*0a60*/  @!P0 IMAD.MOV.U32 R0, RZ, RZ, RZ ;  /* 0x000000ffff008224 */ /* 0x000fe200078e00ff */
[----:B------:R-:W-:Y:S06]  /*0a70*/  @!P0 BRA `(.L_x_11) ;  /* 0x0000000000cc8947 */ /* 0x000fec0003800000 */
[----:B------:R-:W-:Y:S01]  /*0a80*/  IMAD.SHL.U32 R2, R9, 0x100, RZ ;  /* 0x0000010009027824 */ /* 0x000fe200078e00ff */
[----:B------:R-:W-:Y:S01]  /*0a90*/  MOV R0, R1 ;  /* 0x0000000100007202 */ /* 0x000fe20000000f00 */
[----:B------:R-:W-:Y:S01]  /*0aa0*/  IMAD.MOV.U32 R8, RZ, RZ, RZ ;  /* 0x000000ffff087224 */ /* 0x000fe200078e00ff */
[----:B------:R-:W0:Y:S02]  /*0ab0*/  LDCU.64 UR8, c[0x4][URZ] ;  /* 0x01000000ff0877ac */ /* 0x000e240008000a00 */
[----:B------:R-:W-:Y:S01]  /*0ac0*/  LOP3.LUT R15, R2, 0x80000000, RZ, 0xfc, !PT ;  /* 0x80000000020f7812 */ /* 0x000fe200078efcff */
[----:B------:R-:W-:Y:S01]  /*0ad0*/  UMOV UR5, URZ ;  /* 0x000000ff00057c82 */ /* 0x000fe20008000000 */
[----:B------:R-:W-:-:S05]  /*0ae0*/  UMOV UR4, URZ ;  /* 0x000000ff00047c82 */ /* 0x000fca0008000000 */
.L_x_12:
[----:B0-----:R-:W-:Y:S02]  /*0af0*/  IMAD.U32 R10, RZ, RZ, UR8 ;  /* 0x00000008ff0a7e24 */ /* 0x001fe4000f8e00ff */
[----:B------:R-:W-:-:S05]  /*0b00*/  IMAD.U32 R11, RZ, RZ, UR9 ;  /* 0x00000009ff0b7e24 */ /* 0x000fca000f8e00ff */
[----:B------:R-:W2:Y:S01]  /*0b10*/  LDG.E.CONSTANT R2, desc[UR6][R10.64] ;  /* 0x000000060a027981 */ /* 0x000ea2000c1e9900 */
[----:B------:R-:W-:Y:S02]  /*0b20*/  UIADD3 UR8, UP0, UPT, UR8, 0x4, URZ ;  /* 0x0000000408087890 */ /* 0x000fe4000ff1e0ff */
[----:B------:R-:W-:Y:S02]  /*0b30*/  UIADD3 UR4, UPT, UPT, UR4, 0x1, URZ ;  /* 0x0000000104047890 */ /* 0x000fe4000fffe0ff */
[----:B------:R-:W-:Y:S02]  /*0b40*/  UIADD3.X UR9, UPT, UPT, URZ, UR9, URZ, UP0, !UPT ;  /* 0x00000009ff097290 */ /* 0x000fe400087fe4ff */
[----:B------:R-:W-:Y:S01]  /*0b50*/  UISETP.NE.AND UP0, UPT, UR4, 0x6, UPT ;  /* 0x000000060400788c */ /* 0x000fe2000bf05270 */
[----:B--2---:R-:W-:-:S03]  /*0b60*/  IMAD.WIDE.U32 R2, R2, R15, RZ ;  /* 0x0000000f02027225 */ /* 0x004fc600078e00ff */
[----:B------:R-:W-:-:S04]  /*0b70*/  IADD3 R13, P0, PT, R2, R8, RZ ;  /* 0x00000008020d7210 */ /* 0x000fc80007f1e0ff */
[----:B------:R-:W-:Y:S01]  /*0b80*/  IADD3.X R8, PT, PT, R3, UR5, RZ, P0, !PT ;  /* 0x0000000503087c10 */ /* 0x000fe200087fe4ff */
[----:B------:R0:W-:Y:S02]  /*0b90*/  STL [R0], R13 ;  /* 0x0000000d00007387 */ /* 0x0001e40000100800 */
[----:B0-----:R-:W-:Y:S01]  /*0ba0*/  VIADD R0, R0, 0x4 ;  /* 0x0000000400007836 */ /* 0x001fe20000000000 */
[----:B------:R-:W-:Y:S06]  /*0bb0*/  BRA.U UP0, `(.L_x_12) ;  /* 0xfffffffd00cc7547 */ /* 0x000fec000b83ffff */
[----:B------:R-:W-:Y:S01]  /*0bc0*/  SHF.R.U32.HI R4, RZ, 0x17, R9 ;  /* 0x00000017ff047819 */ /* 0x000fe20000011609 */
[----:B------:R0:W-:Y:S03]  /*0bd0*/  STL [R1+0x18], R8 ;  /* 0x0000180801007387 */ /* 0x0001e60000100800 */
[C---:B------:R-:W-:Y:S02]  /*0be0*/  LOP3.LUT R0, R4.reuse, 0xe0, RZ, 0xc0, !PT ;  /* 0x000000e004007812 */ /* 0x040fe400078ec0ff */
[----:B------:R-:W-:Y:S02]  /*0bf0*/  LOP3.LUT P0, RZ, R4, 0x1f, RZ, 0xc0, !PT ;  /* 0x0000001f04ff7812 */ /* 0x000fe4000780c0ff */
[----:B------:R-:W-:-:S04]  /*0c00*/  IADD3 R0, PT, PT, R0, -0x80, RZ ;  /* 0xffffff8000007810 */ /* 0x000fc80007ffe0ff */
[----:B------:R-:W-:-:S05]  /*0c10*/  SHF.R.U32.HI R0, RZ, 0x5, R0 ;  /* 0x00000005ff007819 */ /* 0x000fca0000011600 */
[----:B------:R-:W-:-:S05]  /*0c20*/  IMAD R12, R0, -0x4, R1 ;  /* 0xfffffffc000c7824 */ /* 0x000fca00078e0201 */
[----:B------:R-:W2:Y:S04]  /*0c30*/  LDL R0, [R12+0x18] ;  /* 0x000018000c007983 */ /* 0x000ea80000100800 */
[----:B------:R-:W2:Y:S04]  /*0c40*/  LDL R3, [R12+0x14] ;  /* 0x000014000c037983 */ /* 0x000ea80000100800 */
[----:B------:R-:W3:Y:S01]  /*0c50*/  @P0 LDL R2, [R12+0x10] ;  /* 0x000010000c020983 */ /* 0x000ee20000100800 */
[----:B------:R-:W-:Y:S01]  /*0c60*/  LOP3.LUT R4, R4, 0x1f, RZ, 0xc0, !PT ;  /* 0x0000001f04047812 */ /* 0x000fe200078ec0ff */
[----:B------:R-:W-:Y:S01]  /*0c70*/  UMOV UR4, 0x54442d19 ;  /* 0x54442d1900047882 */ /* 0x000fe20000000000 */
[----:B------:R-:W-:-:S02]  /*0c80*/  UMOV UR5, 0x3bf921fb ;  /* 0x3bf921fb00057882 */ /* 0x000fc40000000000 */
[-C--:B--2---:R-:W-:Y:S02]  /*0c90*/  @P0 SHF.L.W.U32.HI R0, R3, R4.reuse, R0 ;  /* 0x0000000403000219 */ /* 0x084fe40000010e00 */
[----:B---3--:R-:W-:Y:S02]  /*0ca0*/  @P0 SHF.L.W.U32.HI R3, R2, R4, R3 ;  /* 0x0000000402030219 */ /* 0x008fe40000010e03 */
[----:B------:R-:W-:Y:S02]  /*0cb0*/  ISETP.GE.AND P0, PT, R9, RZ, PT ;  /* 0x000000ff0900720c */ /* 0x000fe40003f06270 */
[C---:B------:R-:W-:Y:S01]  /*0cc0*/  SHF.L.W.U32.HI R2, R3.reuse, 0x2, R0 ;  /* 0x0000000203027819 */ /* 0x040fe20000010e00 */
[----:B------:R-:W-:-:S03]  /*0cd0*/  IMAD.SHL.U32 R3, R3, 0x4, RZ ;  /* 0x0000000403037824 */ /* 0x000fc600078e00ff */
[----:B------:R-:W-:-:S04]  /*0ce0*/  SHF.R.S32.HI R4, RZ, 0x1f, R2 ;  /* 0x0000001fff047819 */ /* 0x000fc80000011402 */
[C---:B------:R-:W-:Y:S02]  /*0cf0*/  LOP3.LUT R10, R4.reuse, R3, RZ, 0x3c, !PT ;  /* 0x00000003040a7212 */ /* 0x040fe400078e3cff */
[----:B------:R-:W-:Y:S02]  /*0d00*/  LOP3.LUT R11, R4, R2, RZ, 0x3c, !PT ;  /* 0x00000002040b7212 */ /* 0x000fe400078e3cff */
[----:B------:R-:W-:Y:S02]  /*0d10*/  SHF.R.U32.HI R3, RZ, 0x1e, R0 ;  /* 0x0000001eff037819 */ /* 0x000fe40000011600 */
[C---:B------:R-:W-:Y:S02]  /*0d20*/  LOP3.LUT R4, R2.reuse, R9, RZ, 0x3c, !PT ;  /* 0x0000000902047212 */ /* 0x040fe400078e3cff */
[----:B------:R-:W1:Y:S01]  /*0d30*/  I2F.F64.S64 R10, R10 ;  /* 0x0000000a000a7312 */ /* 0x000e620000301c00 */
[----:B------:R-:W-:Y:S02]  /*0d40*/  LEA.HI R0, R2, R3, RZ, 0x1 ;  /* 0x0000000302007211 */ /* 0x000fe400078f08ff */
[----:B------:R-:W-:-:S03]  /*0d50*/  ISETP.GE.AND P1, PT, R4, RZ, PT ;  /* 0x000000ff0400720c */ /* 0x000fc60003f26270 */
[----:B------:R-:W-:-:S04]  /*0d60*/  IMAD.MOV R2, RZ, RZ, -R0 ;  /* 0x000000ffff027224 */ /* 0x000fc800078e0a00 */
[----:B------:R-:W-:Y:S01]  /*0d70*/  @!P0 IMAD.MOV.U32 R0, RZ, RZ, R2 ;  /* 0x000000ffff008224 */ /* 0x000fe200078e0002 */
[----:B-1----:R-:W-:-:S10]  /*0d80*/  DMUL R12, R10, UR4 ;  /* 0x000000040a0c7c28 */ /* 0x002fd40008000000 */
[----:B------:R-:W1:Y:S02]  /*0d90*/  F2F.F32.F64 R12, R12 ;  /* 0x0000000c000c7310 */ /* 0x000e640000301000 */
[----:B01----:R-:W-:-:S07]  /*0da0*/  FSEL R3, -R12, R12, !P1 ;  /* 0x0000000c0c037208 */ /* 0x003fce0004800100 */
.L_x_11:
[----:B------:R-:W-:Y:S05]  /*0db0*/  BSYNC.RECONVERGENT B1 ;  /* 0x0000000000017941 */ /* 0x000fea0003800200 */
.L_x_10:
[----:B------:R-:W-:Y:S01]  /*0dc0*/  FADD R15, R9, 2.0940001010894775391 ;  /* 0x40060419090f7421 */ /* 0x000fe20000000000 */
[----:B------:R-:W-:Y:S01]  /*0dd0*/  LOP3.LUT R4, R0, 0x1, RZ, 0xc0, !PT ;  /* 0x0000000100047812 */ /* 0x000fe200078ec0ff */
[----:B------:R-:W-:Y:S01]  /*0de0*/  FMUL R13, R3, R3 ;  /* 0x00000003030d7220 */ /* 0x000fe20000400000 */
[----:B------:R-:W-:Y:S01]  /*0df0*/  MOV R10, 0x37cbac00 ;  /* 0x37cbac00000a7802 */ /* 0x000fe20000000f00 */
[----:B------:R-:W-:Y:S01]  /*0e00*/  FMUL R2, R15, 0.63661974668502807617 ;  /* 0x3f22f9830f027820 */ /* 0x000fe20000400000 */
[----:B------:R-:W-:Y:S01]  /*0e10*/  ISETP.NE.U32.AND P0, PT, R4, 0x1, PT ;  /* 0x000000010400780c */ /* 0x000fe20003f05070 */
[----:B------:R-:W-:Y:S01]  /*0e20*/  IMAD.MOV.U32 R11, RZ, RZ, 0x3d2aaabb ;  /* 0x3d2aaabbff0b7424 */ /* 0x000fe200078e00ff */
[----:B------:R-:W-:Y:S01]  /*0e30*/  LOP3.LUT P1, RZ, R0, 0x2, RZ, 0xc0, !PT ;  /* 0x0000000200ff7812 */ /* 0x000fe2000782c0ff */
[----:B------:R-:W-:Y:S01]  /*0e40*/  FFMA R4, R13, R10, -0.0013887860113754868507 ;  /* 0xbab607ed0d047423 */ /* 0x000fe2000000000a */
[----:B------:R-:W-:Y:S01]  /*0e50*/  IMAD.MOV.U32 R12, RZ, RZ, 0x3effffff ;  /* 0x3effffffff0c7424 */ /* 0x000fe200078e00ff */
[----:B------:R-:W0:Y:S01]  /*0e60*/  F2I.NTZ R2, R2 ;  /* 0x0000000200027305 */ /* 0x000e220000203100 */
[----:B------:R-:W-:Y:S01]  /*0e70*/  FSEL R8, R11, 0.0083327032625675201416, !P0 ;  /* 0x3c0885e40b087808 */ /* 0x000fe20004000000 */
[----:B------:R-:W-:Y:S01]  /*0e80*/  BSSY.RECONVERGENT B1, `(.L_x_13) ;  /* 0x0000048000017945 */ /* 0x000fe20003800200 */
[----:B------:R-:W-:-:S02]  /*0e90*/  FSEL R4, R4, -0.00019574658654164522886, !P0 ;  /* 0xb94d415304047808 */ /* 0x000fc40004000000 */
[----:B------:R-:W-:-:S03]  /*0ea0*/  FSEL R0, R3, 1, P0 ;  /* 0x3f80000003007808 */ /* 0x000fc60000000000 */
[----:B------:R-:W-:Y:S01]  /*0eb0*/  FFMA R4, R13, R4, R8 ;  /* 0x000000040d047223 */ /* 0x000fe20000000008 */
[----:B------:R-:W-:Y:S02]  /*0ec0*/  FSEL R8, -R12, -0.16666662693023681641, !P0 ;  /* 0xbe2aaaa80c087808 */ /* 0x000fe40004000100 */
[----:B------:R-:W-:-:S03]  /*0ed0*/  FSETP.GE.AND P0, PT, |R15|, 105615, PT ;  /* 0x47ce47800f00780b */ /* 0x000fc60003f06200 */
[C---:B------:R-:W-:Y:S01]  /*0ee0*/  FFMA R4, R13.reuse, R4, R8 ;  /* 0x000000040d047223 */ /* 0x040fe20000000008 */
[----:B0-----:R-:W-:Y:S01]  /*0ef0*/  I2FP.F32.S32 R14, R2 ;  /* 0x00000002000e7245 */ /* 0x001fe20000201400 */
[----:B------:R-:W-:-:S04]  /*0f00*/  FFMA R13, R13, R0, RZ ;  /* 0x000000000d0d7223 */ /* 0x000fc800000000ff */
[C---:B------:R-:W-:Y:S01]  /*0f10*/  FFMA R3, R14.reuse, -1.5707962512969970703, R15 ;  /* 0xbfc90fda0e037823 */ /* 0x040fe2000000000f */
[----:B------:R-:W-:Y:S01]  /*0f20*/  FFMA R0, R13, R4, R0 ;  /* 0x000000040d007223 */ /* 0x000fe20000000000 */
[----:B------:R-:W-:Y:S02]  /*0f30*/  IMAD.MOV.U32 R13, RZ, RZ, 0x3f000000 ;  /* 0x3f000000ff0d7424 */ /* 0x000fe400078e00ff */
[----:B------:R-:W-:Y:S01]  /*0f40*/  FFMA R3, R14, -7.5497894158615963534e-08, R3 ;  /* 0xb3a221680e037823 */ /* 0x000fe20000000003 */
[----:B------:R-:W-:-:S03]  /*0f50*/  @P1 FADD R0, RZ, -R0 ;  /* 0x80000000ff001221 */ /* 0x000fc60000000000 */
[----:B------:R-:W-:Y:S01]  /*0f60*/  FFMA R4, R14, -5.3903029534742383927e-15, R3 ;  /* 0xa7c234c50e047823 */ /* 0x000fe20000000003 */
[----:B------:R-:W-:Y:S01]  /*0f70*/  FFMA R14, R0, R13, 0.5 ;  /* 0x3f000000000e7423 */ /* 0x000fe2000000000d */
[----:B------:R-:W-:Y:S06]  /*0f80*/  @!P0 BRA `(.L_x_14) ;  /* 0x0000000000dc8947 */ /* 0x000fec0003800000 */
[----:B------:R-:W-:-:S13]  /*0f90*/  FSETP.NEU.AND P0, PT, |R15|, +INF , PT ;  /* 0x7f8000000f00780b */ /* 0x000fda0003f0d200 */
[----:B------:R-:W-:Y:S01]  /*0fa0*/  @!P0 FMUL R4, RZ, R15 ;  /* 0x0000000fff048220 */ /* 0x000fe20000400000 */
[----:B------:R-:W-:Y:S01]  /*0fb0*/  @!P0 MOV R2, RZ ;  /* 0x000000ff00028202 */ /* 0x000fe20000000f00 */
[----:B------:R-:W-:Y:S06]  /*0fc0*/  @!P0 BRA `(.L_x_14) ;  /* 0x0000000000cc8947 */ /* 0x000fec0003800000 */
[----:B------:R-:W-:Y:S01]  /*0fd0*/  IMAD.SHL.U32 R2, R15, 0x100, RZ ;  /* 0x000001000f027824 */ /* 0x000fe200078e00ff */
[----:B------:R-:W0:Y:S01]  /*0fe0*/  LDCU.64 UR8, c[0x4][URZ] ;  /* 0x01000000ff0877ac */ /* 0x000e220008000a00 */
[----:B------:R-:W-:Y:S02]  /*0ff0*/  IMAD.MOV.U32 R8, RZ, RZ, RZ ;  /* 0x000000ffff087224 */ /* 0x000fe400078e00ff */
[----:B------:R-:W-:Y:S01]  /*1000*/  IMAD.MOV.U32 R0, RZ, RZ, R1 ;  /* 0x000000ffff007224 */ /* 0x000fe200078e0001 */
[----:B------:R-:W-:Y:S01]  /*1010*/  LOP3.LUT R21, R2, 0x80000000, RZ, 0xfc, !PT ;  /* 0x8000000002157812 */ /* 0x000fe200078efcff */
[----:B------:R-:W-:Y:S01]  /*1020*/  UMOV UR5, URZ ;  /* 0x000000ff00057c82 */ /* 0x000fe20008000000 */
[----:B------:R-:W-:-:S05]  /*1030*/  UMOV UR4, URZ ;  /* 0x000000ff00047c82 */ /* 0x000fca0008000000 */
.L_x_15:
[----:B0-----:R-:W-:Y:S01]  /*1040*/  MOV R16, UR8 ;  /* 0x0000000800107c02 */ /* 0x001fe20008000f00 */
        /* <DEDUP_REMOVED lines=15> */
[----:B------:R-:W-:-:S03]  /*1140*/  LOP3.LUT P0, RZ, R4, 0x1f, RZ, 0xc0, !PT ;  /* 0x0000001f04ff7812 */ /* 0x000fc6000780c0ff */
[----:B------:R-:W-:-:S05]  /*1150*/  VIADD R0, R0, 0xffffff80 ;  /* 0xffffff8000007836 */ /* 0x000fca0000000000 */
        /* <DEDUP_REMOVED lines=11> */
[C---:B------:R-:W-:Y:S02]  /*1210*/  SHF.L.W.U32.HI R2, R3.reuse, 0x2, R0 ;  /* 0x0000000203027819 */ /* 0x040fe40000010e00 */
[----:B------:R-:W-:Y:S02]  /*1220*/  SHF.L.U32 R3, R3, 0x2, RZ ;  /* 0x0000000203037819 */ /* 0x000fe400000006ff */
[----:B------:R-:W-:-:S02]  /*1230*/  SHF.R.S32.HI R4, RZ, 0x1f, R2 ;  /* 0x0000001fff047819 */ /* 0x000fc40000011402 */
[----:B------:R-:W-:Y:S02]  /*1240*/  LOP3.LUT R15, R2, R15, RZ, 0x3c, !PT ;  /* 0x0000000f020f7212 */ /* 0x000fe400078e3cff */
[C---:B------:R-:W-:Y:S02]  /*1250*/  LOP3.LUT R16, R4.reuse, R3, RZ, 0x3c, !PT ;  /* 0x0000000304107212 */ /* 0x040fe400078e3cff */
[----:B------:R-:W-:Y:S02]  /*1260*/  LOP3.LUT R17, R4, R2, RZ, 0x3c, !PT ;  /* 0x0000000204117212 */ /* 0x000fe400078e3cff */
[----:B------:R-:W-:Y:S02]  /*1270*/  SHF.R.U32.HI R3, RZ, 0x1e, R0 ;  /* 0x0000001eff037819 */ /* 0x000fe40000011600 */
[----:B------:R-:W-:Y:S02]  /*1280*/  ISETP.GE.AND P1, PT, R15, RZ, PT ;  /* 0x000000ff0f00720c */ /* 0x000fe40003f26270 */
[----:B------:R-:W1:Y:S01]  /*1290*/  I2F.F64.S64 R16, R16 ;  /* 0x0000001000107312 */ /* 0x000e620000301c00 */
[----:B------:R-:W-:-:S05]  /*12a0*/  LEA.HI R2, R2, R3, RZ, 0x1 ;  /* 0x0000000302027211 */ /* 0x000fca00078f08ff */
[----:B------:R-:W-:-:S04]  /*12b0*/  IMAD.MOV R0, RZ, RZ, -R2 ;  /* 0x000000ffff007224 */ /* 0x000fc800078e0a02 */
[----:B------:R-:W-:Y:S01]  /*12c0*/  @!P0 IMAD.MOV.U32 R2, RZ, RZ, R0 ;  /* 0x000000ffff028224 */ /* 0x000fe200078e0000 */
[----:B-1----:R-:W-:-:S10]  /*12d0*/  DMUL R18, R16, UR4 ;  /* 0x0000000410127c28 */ /* 0x002fd40008000000 */
[----:B------:R-:W1:Y:S02]  /*12e0*/  F2F.F32.F64 R18, R18 ;  /* 0x0000001200127310 */ /* 0x000e640000301000 */
[----:B01----:R-:W-:-:S07]  /*12f0*/  FSEL R4, -R18, R18, !P1 ;  /* 0x0000001212047208 */ /* 0x003fce0004800100 */
.L_x_14:
[----:B------:R-:W-:Y:S05]  /*1300*/  BSYNC.RECONVERGENT B1 ;  /* 0x0000000000017941 */ /* 0x000fea0003800200 */
.L_x_13:
[----:B------:R-:W-:Y:S01]  /*1310*/  FADD R9, R9, 4.1880002021789550781 ;  /* 0x4086041909097421 */ /* 0x000fe20000000000 */
[----:B------:R-:W-:Y:S01]  /*1320*/  LOP3.LUT R0, R2, 0x1, RZ, 0xc0, !PT ;  /* 0x0000000102007812 */ /* 0x000fe200078ec0ff */
[----:B------:R-:W-:Y:S01]  /*1330*/  FMUL R15, R4, R4 ;  /* 0x00000004040f7220 */ /* 0x000fe20000400000 */
[----:B------:R-:W-:Y:S01]  /*1340*/  LOP3.LUT P1, RZ, R2, 0x2, RZ, 0xc0, !PT ;  /* 0x0000000202ff7812 */ /* 0x000fe2000782c0ff */
[----:B------:R-:W-:Y:S01]  /*1350*/  FMUL R3, R9, 0.63661974668502807617 ;  /* 0x3f22f98309037820 */ /* 0x000fe20000400000 */
[----:B------:R-:W-:Y:S01]  /*1360*/  ISETP.NE.U32.AND P0, PT, R0, 0x1, PT ;  /* 0x000000010000780c */ /* 0x000fe20003f05070 */
[----:B------:R-:W-:Y:S01]  /*1370*/  FFMA R0, R15, R10, -0.0013887860113754868507 ;  /* 0xbab607ed0f007423 */ /* 0x000fe2000000000a */
[----:B------:R-:W-:Y:S02]  /*1380*/  BSSY.RECONVERGENT B1, `(.L_x_16) ;  /* 0x0000049000017945 */ /* 0x000fe40003800200 */
[----:B------:R-:W-:Y:S01]  /*1390*/  FSEL R8, R11, 0.0083327032625675201416, !P0 ;  /* 0x3c0885e40b087808 */ /* 0x000fe20004000000 */
[----:B------:R-:W0:Y:S01]  /*13a0*/  F2I.NTZ R3, R3 ;  /* 0x0000000300037305 */ /* 0x000e220000203100 */
[----:B------:R-:W-:-:S02]  /*13b0*/  FSEL R0, R0, -0.00019574658654164522886, !P0 ;  /* 0xb94d415300007808 */ /* 0x000fc40004000000 */
[----:B------:R-:W-:-:S03]  /*13c0*/  FSEL R2, -R12, -0.16666662693023681641, !P0 ;  /* 0xbe2aaaa80c027808 */ /* 0x000fc60004000100 */
[----:B------:R-:W-:Y:S01]  /*13d0*/  FFMA R8, R15, R0, R8 ;  /* 0x000000000f087223 */ /* 0x000fe20000000008 */
[----:B------:R-:W-:Y:S02]  /*13e0*/  FSEL R0, R4, 1, P0 ;  /* 0x3f80000004007808 */ /* 0x000fe40000000000 */
[----:B------:R-:W-:Y:S01]  /*13f0*/  FSETP.GE.AND P0, PT, |R9|, 105615, PT ;  /* 0x47ce47800900780b */ /* 0x000fe20003f06200 */
[C---:B------:R-:W-:Y:S02]  /*1400*/  FFMA R2, R15.reuse, R8, R2 ;  /* 0x000000080f027223 */ /* 0x040fe40000000002 */
[----:B------:R-:W-:Y:S01]  /*1410*/  FFMA R15, R15, R0, RZ ;  /* 0x000000000f0f7223 */ /* 0x000fe200000000ff */
[----:B0-----:R-:W-:-:S03]  /*1420*/  I2FP.F32.S32 R4, R3 ;  /* 0x0000000300047245 */ /* 0x001fc60000201400 */
[----:B------:R-:W-:Y:S02]  /*1430*/  FFMA R0, R15, R2, R0 ;  /* 0x000000020f007223 */ /* 0x000fe40000000000 */
[C---:B------:R-:W-:Y:S02]  /*1440*/  FFMA R17, R4.reuse, -1.5707962512969970703, R9 ;  /* 0xbfc90fda04117823 */ /* 0x040fe40000000009 */
[----:B------:R-:W-:Y:S02]  /*1450*/  @P1 FADD R0, RZ, -R0 ;  /* 0x80000000ff001221 */ /* 0x000fe40000000000 */
[----:B------:R-:W-:Y:S02]  /*1460*/  FFMA R17, R4, -7.5497894158615963534e-08, R17 ;  /* 0xb3a2216804117823 */ /* 0x000fe40000000011 */
[----:B------:R-:W-:Y:S02]  /*1470*/  FFMA R15, R0, R13, 0.5 ;  /* 0x3f000000000f7423 */ /* 0x000fe4000000000d */
[----:B------:R-:W-:Y:S01]  /*1480*/  FFMA R4, R4, -5.3903029534742383927e-15, R17 ;  /* 0xa7c234c504047823 */ /* 0x000fe20000000011 */
[----:B------:R-:W-:Y:S06]  /*1490*/  @!P0 BRA `(.L_x_17) ;  /* 0x0000000000dc8947 */ /* 0x000fec0003800000 */
[----:B------:R-:W-:-:S13]  /*14a0*/  FSETP.NEU.AND P0, PT, |R9|, +INF , PT ;  /* 0x7f8000000900780b */ /* 0x000fda0003f0d200 */
[----:B------:R-:W-:Y:S01]  /*14b0*/  @!P0 FMUL R4, RZ, R9 ;  /* 0x00000009ff048220 */ /* 0x000fe20000400000 */
[----:B------:R-:W-:Y:S01]  /*14c0*/  @!P0 IMAD.MOV.U32 R3, RZ, RZ, RZ ;  /* 0x000000ffff038224 */ /* 0x000fe200078e00ff */
[----:B------:R-:W-:Y:S06]  /*14d0*/  @!P0 BRA `(.L_x_17) ;  /* 0x0000000000cc8947 */ /* 0x000fec0003800000 */
[----:B------:R-:W-:Y:S01]  /*14e0*/  SHF.L.U32 R2, R9, 0x8, RZ ;  /* 0x0000000809027819 */ /* 0x000fe200000006ff */
[----:B------:R-:W-:Y:S01]  /*14f0*/  IMAD.MOV.U32 R8, RZ, RZ, RZ ;  /* 0x000000ffff087224 */ /* 0x000fe200078e00ff */
[----:B------:R-:W0:Y:S01]  /*1500*/  LDCU.64 UR8, c[0x4][URZ] ;  /* 0x01000000ff0877ac */ /* 0x000e220008000a00 */
[----:B------:R-:W-:Y:S01]  /*1510*/  IMAD.MOV.U32 R0, RZ, RZ, R1 ;  /* 0x000000ffff007224 */ /* 0x000fe200078e0001 */
[----:B------:R-:W-:Y:S01]  /*1520*/  LOP3.LUT R21, R2, 0x80000000, RZ, 0xfc, !PT ;  /* 0x8000000002157812 */ /* 0x000fe200078efcff */
[----:B------:R-:W-:Y:S01]  /*1530*/  UMOV UR5, URZ ;  /* 0x000000ff00057c82 */ /* 0x000fe20008000000 */
[----:B------:R-:W-:-:S05]  /*1540*/  UMOV UR4, URZ ;  /* 0x000000ff00047c82 */ /* 0x000fca0008000000 */
.L_x_18:
[----:B0-----:R-:W-:Y:S01]  /*1550*/  IMAD.U32 R16, RZ, RZ, UR8 ;  /* 0x00000008ff107e24 */ /* 0x001fe2000f8e00ff */
[----:B------:R-:W-:-:S05]  /*1560*/  MOV R17, UR9 ;  /* 0x0000000900117c02 */ /* 0x000fca0008000f00 */
        /* <DEDUP_REMOVED lines=29> */
[----:B------:R-:W-:Y:S02]  /*1740*/  SHF.R.S32.HI R4, RZ, 0x1f, R2 ;  /* 0x0000001fff047819 */ /* 0x000fe40000011402 */
[----:B------:R-:W-:Y:S02]  /*1750*/  LOP3.LUT R9, R2, R9, RZ, 0x3c, !PT ;  /* 0x0000000902097212 */ /* 0x000fe400078e3cff */
[C---:B------:R-:W-:Y:S02]  /*1760*/  LOP3.LUT R16, R4.reuse, R3, RZ, 0x3c, !PT ;  /* 0x0000000304107212 */ /* 0x040fe400078e3cff */
[----:B------:R-:W-:Y:S02]  /*1770*/  LOP3.LUT R17, R4, R2, RZ, 0x3c, !PT ;  /* 0x0000000204117212 */ /* 0x000fe400078e3cff */
[----:B------:R-:W-:Y:S02]  /*1780*/  SHF.R.U32.HI R3, RZ, 0x1e, R0 ;  /* 0x0000001eff037819 */ /* 0x000fe40000011600 */
[----:B------:R-:W-:-:S02]  /*1790*/  ISETP.GE.AND P1, PT, R9, RZ, PT ;  /* 0x000000ff0900720c */ /* 0x000fc40003f26270 */
[----:B------:R-:W1:Y:S01]  /*17a0*/  I2F.F64.S64 R16, R16 ;  /* 0x0000001000107312 */ /* 0x000e620000301c00 */
[----:B------:R-:W-:-:S04]  /*17b0*/  LEA.HI R3, R2, R3, RZ, 0x1 ;  /* 0x0000000302037211 */ /* 0x000fc800078f08ff */
[----:B------:R-:W-:-:S05]  /*17c0*/  IADD3 R0, PT, PT, -R3, RZ, RZ ;  /* 0x000000ff03007210 */ /* 0x000fca0007ffe1ff */
[----:B------:R-:W-:Y:S01]  /*17d0*/  @!P0 IMAD.MOV.U32 R3, RZ, RZ, R0 ;  /* 0x000000ffff038224 */ /* 0x000fe200078e0000 */
[----:B-1----:R-:W-:-:S10]  /*17e0*/  DMUL R18, R16, UR4 ;  /* 0x0000000410127c28 */ /* 0x002fd40008000000 */
[----:B------:R-:W1:Y:S02]  /*17f0*/  F2F.F32.F64 R18, R18 ;  /* 0x0000001200127310 */ /* 0x000e640000301000 */
[----:B01----:R-:W-:-:S07]  /*1800*/  FSEL R4, -R18, R18, !P1 ;  /* 0x0000001212047208 */ /* 0x003fce0004800100 */
.L_x_17:
[----:B------:R-:W-:Y:S05]  /*1810*/  BSYNC.RECONVERGENT B1 ;  /* 0x0000000000017941 */ /* 0x000fea0003800200 */
.L_x_16:
[----:B------:R-:W-:Y:S01]  /*1820*/  FMUL R0, R7, -0.10000000149011611938 ;  /* 0xbdcccccd07007820 */ /* 0x000fe20000400000 */
[----:B------:R-:W-:Y:S01]  /*1830*/  IMAD.MOV.U32 R7, RZ, RZ, 0x437c0000 ;  /* 0x437c0000ff077424 */ /* 0x000fe200078e00ff */
[----:B------:R-:W-:Y:S01]  /*1840*/  LOP3.LUT R8, R3, 0x1, RZ, 0xc0, !PT ;  /* 0x0000000103087812 */ /* 0x000fe200078ec0ff */
[----:B------:R-:W-:Y:S01]  /*1850*/  FMUL R15, R15, 255 ;  /* 0x437f00000f0f7820 */ /* 0x000fe20000400000 */
[----:B------:R-:W-:Y:S01]  /*1860*/  FFMA.SAT R2, R0, 0.0057249800302088260651, R13 ;  /* 0x3bbb989d00027823 */ /* 0x000fe2000000200d */
[----:B------:R-:W-:Y:S01]  /*1870*/  LOP3.LUT P1, RZ, R3, 0x2, RZ, 0xc0, !PT ;  /* 0x0000000203ff7812 */ /* 0x000fe2000782c0ff */
[----:B------:R-:W-:Y:S01]  /*1880*/  FMUL R3, R14, 255 ;  /* 0x437f00000e037820 */ /* 0x000fe20000400000 */
[----:B------:R-:W-:Y:S01]  /*1890*/  ISETP.NE.U32.AND P0, PT, R8, 0x1, PT ;  /* 0x000000010800780c */ /* 0x000fe20003f05070 */
[----:B------:R-:W-:-:S03]  /*18a0*/  FFMA.RM R2, R2, R7, 12582913 ;  /* 0x4b40000102027423 */ /* 0x000fc60000004007 */
[----:B------:R-:W-:Y:S01]  /*18b0*/  FSEL R12, -R12, -0.16666662693023681641, !P0 ;  /* 0xbe2aaaa80c0c7808 */ /* 0x000fe20004000100 */
[C---:B------:R-:W-:Y:S01]  /*18c0*/  FADD R7, R2.reuse, -12583039 ;  /* 0xcb40007f02077421 */ /* 0x040fe20000000000 */
[----:B------:R-:W-:-:S03]  /*18d0*/  IMAD.SHL.U32 R2, R2, 0x800000, RZ ;  /* 0x0080000002027824 */ /* 0x000fc600078e00ff */
[----:B------:R-:W-:Y:S01]  /*18e0*/  FFMA R9, R0, 1.4426950216293334961, -R7 ;  /* 0x3fb8aa3b00097823 */ /* 0x000fe20000000807 */
[----:B------:R-:W-:-:S03]  /*18f0*/  FMUL R7, R4, R4 ;  /* 0x0000000404077220 */ /* 0x000fc60000400000 */
[----:B------:R-:W-:Y:S01]  /*1900*/  FFMA R9, R0, 1.925963033500011079e-08, R9 ;  /* 0x32a5706000097823 */ /* 0x000fe20000000009 */
[----:B------:R-:W-:Y:S01]  /*1910*/  FFMA R10, R7, R10, -0.0013887860113754868507 ;  /* 0xbab607ed070a7423 */ /* 0x000fe2000000000a */
[----:B------:R-:W-:-:S04]  /*1920*/  FSEL R0, R11, 0.0083327032625675201416, !P0 ;  /* 0x3c0885e40b007808 */ /* 0x000fc80004000000 */
[----:B------:R-:W-:Y:S01]  /*1930*/  FSEL R10, R10, -0.00019574658654164522886, !P0 ;  /* 0xb94d41530a0a7808 */ /* 0x000fe20004000000 */
[----:B------:R-:W0:Y:S04]  /*1940*/  MUFU.EX2 R9, R9 ;  /* 0x0000000900097308 */ /* 0x000e280000000800 */
[----:B------:R-:W-:Y:S01]  /*1950*/  FFMA R10, R7, R10, R0 ;  /* 0x0000000a070a7223 */ /* 0x000fe20000000000 */
[----:B------:R-:W-:-:S03]  /*1960*/  FSEL R0, R4, 1, P0 ;  /* 0x3f80000004007808 */ /* 0x000fc60000000000 */
[C---:B------:R-:W-:Y:S02]  /*1970*/  FFMA R10, R7.reuse, R10, R12 ;  /* 0x0000000a070a7223 */ /* 0x040fe4000000000c */
[----:B------:R-:W-:-:S04]  /*1980*/  FFMA R7, R7, R0, RZ ;  /* 0x0000000007077223 */ /* 0x000fc800000000ff */
[----:B------:R-:W-:Y:S01]  /*1990*/  FFMA R0, R7, R10, R0 ;  /* 0x0000000a07007223 */ /* 0x000fe20000000000 */
[----:B0-----:R-:W-:-:S03]  /*19a0*/  FFMA R2, R2, -R9, 1 ;  /* 0x3f80000002027423 */ /* 0x001fc60000000809 */
[----:B------:R-:W-:Y:S01]  /*19b0*/  @P1 FADD R0, RZ, -R0 ;  /* 0x80000000ff001221 */ /* 0x000fe20000000000 */
[----:B------:R-:W-:-:S03]  /*19c0*/  FMUL R3, R2, R3 ;  /* 0x0000000302037220 */ /* 0x000fc60000400000 */
[----:B------:R-:W-:Y:S01]  /*19d0*/  FFMA R0, R0, R13, 0.5 ;  /* 0x3f00000000007423 */ /* 0x000fe2000000000d */
[----:B------:R-:W-:-:S03]  /*19e0*/  FMUL R15, R2, R15 ;  /* 0x0000000f020f7220 */ /* 0x000fc60000400000 */
[----:B------:R-:W-:Y:S01]  /*19f0*/  FMUL R7, R0, 255 ;  /* 0x437f000000077820 */ /* 0x000fe20000400000 */
[----:B------:R-:W0:Y:S03]  /*1a00*/  F2I.U32.TRUNC.NTZ R3, R3 ;  /* 0x0000000300037305 */ /* 0x000e26000020f000 */
[----:B------:R-:W-:-:S05]  /*1a10*/  FMUL R7, R2, R7 ;  /* 0x0000000702077220 */ /* 0x000fca0000400000 */
[----:B------:R-:W1:Y:S01]  /*1a20*/  F2I.U32.TRUNC.NTZ R15, R15 ;  /* 0x0000000f000f7305 */ /* 0x000e62000020f000 */
[----:B0-----:R-:W-:-:S07]  /*1a30*/  PRMT R0, R3, 0x7610, R0 ;  /* 0x0000761003007816 */ /* 0x001fce0000000000 */
[----:B------:R-:W0:Y:S01]  /*1a40*/  F2I.U32.TRUNC.NTZ R7, R7 ;  /* 0x0000000700077305 */ /* 0x000e22000020f000 */
[----:B-1----:R-:W-:Y:S02]  /*1a50*/  PRMT R4, R15, 0x7610, R4 ;  /* 0x000076100f047816 */ /* 0x002fe40000000004 */
[----:B0-----:R-:W-:-:S07]  /*1a60*/  PRMT R8, R7, 0x7610, R8 ;  /* 0x0000761007087816 */ /* 0x001fce0000000008 */
.L_x_4:
[----:B0-----:R-:W-:Y:S05]  /*1a70*/  BSYNC.RECONVERGENT B0 ;  /* 0x0000000000007941 */ /* 0x001fea0003800200 */
.L_x_3:
[----:B------:R-:W0:Y:S01]  /*1a80*/  LDC.64 R2, c[0x0][0x380] ;  /* 0x0000e000ff027b82 */ /* 0x000e220000000a00 */
[----:B------:R-:W1:Y:S02]  /*1a90*/  LDCU UR4, c[0x0][0x388] ;  /* 0x00007100ff0477ac */ /* 0x000e640008000800 */
[----:B-1----:R-:W-:-:S04]  /*1aa0*/  IMAD R5, R5, UR4, R6 ;  /* 0x0000000405057c24 */ /* 0x002fc8000f8e0206 */
[----:B0-----:R-:W-:-:S05]  /*1ab0*/  IMAD.WIDE R2, R5, 0x3, R2 ;  /* 0x0000000305027825 */ /* 0x001fca00078e0202 */
[----:B------:R-:W-:Y:S04]  /*1ac0*/  STG.E.U8 desc[UR6][R2.64], R0 ;  /* 0x0000000002007986 */ /* 0x000fe8000c101106 */
[----:B------:R-:W-:Y:S04]  /*1ad0*/  STG.E.U8 desc[UR6][R2.64+0x1], R4 ;  /* 0x0000010402007986 */ /* 0x000fe8000c101106 */
[----:B------:R-:W-:Y:S01]  /*1ae0*/  STG.E.U8 desc[UR6][R2.64+0x2], R8 ;  /* 0x0000020802007986 */ /* 0x000fe2000c101106 */
[----:B------:R-:W-:Y:S05]  /*1af0*/  EXIT ;  /* 0x000000000000794d */ /* 0x000fea0003800000 */
        .weak           $__internal_0_$__cuda_sm20_div_rn_f64_full
        .type           $__internal_0_$__cuda_sm20_div_rn_f64_full,@function
        .size           $__internal_0_$__cuda_sm20_div_rn_f64_full,($__internal_1_$__cuda_sm20_sqrt_rn_f32_slowpath - $__internal_0_$__cuda_sm20_div_rn_f64_full)
$__internal_0_$__cuda_sm20_div_rn_f64_full:
[C---:B------:R-:W-:Y:S01]  /*1b00*/  FSETP.GEU.AND P0, PT, |R9|.reuse, 1.469367938527859385e-39, PT ;  /* 0x001000000900780b */ /* 0x040fe20003f0e200 */
[----:B------:R-:W-:Y:S01]  /*1b10*/  IMAD.MOV.U32 R10, RZ, RZ, 0x1 ;  /* 0x00000001ff0a7424 */ /* 0x000fe200078e00ff */
[C---:B------:R-:W-:Y:S01]  /*1b20*/  LOP3.LUT R2, R9.reuse, 0x800fffff, RZ, 0xc0, !PT ;  /* 0x800fffff09027812 */ /* 0x040fe200078ec0ff */
[----:B------:R-:W-:Y:S01]  /*1b30*/  IMAD.MOV.U32 R4, RZ, RZ, 0x1ca00000 ;  /* 0x1ca00000ff047424 */ /* 0x000fe200078e00ff */
[----:B------:R-:W-:Y:S02]  /*1b40*/  LOP3.LUT R7, R9, 0x7ff00000, RZ, 0xc0, !PT ;  /* 0x7ff0000009077812 */ /* 0x000fe400078ec0ff */
[----:B------:R-:W-:Y:S02]  /*1b50*/  LOP3.LUT R3, R2, 0x3ff00000, RZ, 0xfc, !PT ;  /* 0x3ff0000002037812 */ /* 0x000fe400078efcff */
[----:B------:R-:W-:Y:S02]  /*1b60*/  MOV R2, R8 ;  /* 0x0000000800027202 */ /* 0x000fe40000000f00 */
[----:B------:R-:W-:-:S02]  /*1b70*/  MOV R18, 0x40100000 ;  /* 0x4010000000127802 */ /* 0x000fc40000000f00 */
[----:B------:R-:W-:Y:S01]  /*1b80*/  ISETP.LE.U32.AND P1, PT, R7, 0x40100000, PT ;  /* 0x401000000700780c */ /* 0x000fe20003f23070 */
[----:B------:R-:W-:Y:S02]  /*1b90*/  @!P0 DMUL R2, R8, 8.98846567431157953865e+307 ;  /* 0x7fe0000008028828 */ /* 0x000fe40000000000 */
[----:B------:R-:W-:-:S04]  /*1ba0*/  VIADD R19, R18, 0xffffffff ;  /* 0xffffffff12137836 */ /* 0x000fc80000000000 */
[----:B------:R-:W0:Y:S04]  /*1bb0*/  MUFU.RCP64H R11, R3 ;  /* 0x00000003000b7308 */ /* 0x000e280000001800 */
[----:B------:R-:W-:Y:S02]  /*1bc0*/  @!P0 LOP3.LUT R7, R3, 0x7ff00000, RZ, 0xc0, !PT ;  /* 0x7ff0000003078812 */ /* 0x000fe400078ec0ff */
[----:B------:R-:W-:-:S03]  /*1bd0*/  ISETP.GT.U32.AND P0, PT, R19, 0x7feffffe, PT ;  /* 0x7feffffe1300780c */ /* 0x000fc60003f04070 */
[----:B------:R-:W-:-:S05]  /*1be0*/  VIADD R19, R7, 0xffffffff ;  /* 0xffffffff07137836 */ /* 0x000fca0000000000 */
[----:B------:R-:W-:Y:S01]  /*1bf0*/  ISETP.GT.U32.OR P0, PT, R19, 0x7feffffe, P0 ;  /* 0x7feffffe1300780c */ /* 0x000fe20000704470 */
[----:B0-----:R-:W-:-:S08]  /*1c00*/  DFMA R12, R10, -R2, 1 ;  /* 0x3ff000000a0c742b */ /* 0x001fd00000000802 */
[----:B------:R-:W-:-:S08]  /*1c10*/  DFMA R12, R12, R12, R12 ;  /* 0x0000000c0c0c722b */ /* 0x000fd0000000000c */
[----:B------:R-:W-:-:S08]  /*1c20*/  DFMA R12, R10, R12, R10 ;  /* 0x0000000c0a0c722b */ /* 0x000fd0000000000a */
[----:B------:R-:W-:-:S08]  /*1c30*/  DFMA R10, R12, -R2, 1 ;  /* 0x3ff000000c0a742b */ /* 0x000fd00000000802 */
[----:B------:R-:W-:Y:S01]  /*1c40*/  DFMA R12, R12, R10, R12 ;  /* 0x0000000a0c0c722b */ /* 0x000fe2000000000c */
[----:B------:R-:W-:Y:S01]  /*1c50*/  SEL R11, R4, 0x63400000, !P1 ;  /* 0x63400000040b7807 */ /* 0x000fe20004800000 */
[----:B------:R-:W-:-:S06]  /*1c60*/  IMAD.MOV.U32 R10, RZ, RZ, RZ ;  /* 0x000000ffff0a7224 */ /* 0x000fcc00078e00ff */
[----:B------:R-:W-:-:S08]  /*1c70*/  DMUL R14, R12, R10 ;  /* 0x0000000a0c0e7228 */ /* 0x000fd00000000000 */
[----:B------:R-:W-:-:S08]  /*1c80*/  DFMA R16, R14, -R2, R10 ;  /* 0x800000020e10722b */ /* 0x000fd0000000000a */
[----:B------:R-:W-:Y:S01]  /*1c90*/  DFMA R12, R12, R16, R14 ;  /* 0x000000100c0c722b */ /* 0x000fe2000000000e */
[----:B------:R-:W-:Y:S10]  /*1ca0*/  @P0 BRA `(.L_x_19) ;  /* 0x0000000000740947 */ /* 0x000ff40003800000 */
[----:B------:R-:W-:Y:S01]  /*1cb0*/  LOP3.LUT R15, R9, 0x7ff00000, RZ, 0xc0, !PT ;  /* 0x7ff00000090f7812 */ /* 0x000fe200078ec0ff */
[----:B------:R-:W-:Y:S02]  /*1cc0*/  IMAD.MOV.U32 R7, RZ, RZ, 0x40100000 ;  /* 0x40100000ff077424 */ /* 0x000fe400078e00ff */
[----:B------:R-:W-:Y:S01]  /*1cd0*/  IMAD.MOV.U32 R16, RZ, RZ, RZ ;  /* 0x000000ffff107224 */ /* 0x000fe200078e00ff */
[C---:B------:R-:W-:Y:S02]  /*1ce0*/  IADD3 R14, PT, PT, -R15.reuse, RZ, RZ ;  /* 0x000000ff0f0e7210 */ /* 0x040fe40007ffe1ff */
[----:B------:R-:W-:Y:S02]  /*1cf0*/  ISETP.LE.U32.AND P0, PT, R15, 0x40100000, PT ;  /* 0x401000000f00780c */ /* 0x000fe40003f03070 */
[----:B------:R-:W-:Y:S02]  /*1d00*/  VIADDMNMX R7, R14, R7, 0xb9600000, !PT ;  /* 0xb96000000e077446 */ /* 0x000fe40007800107 */
[----:B------:R-:W-:-:S02]  /*1d10*/  SEL R4, R4, 0x63400000, !P0 ;  /* 0x6340000004047807 */ /* 0x000fc40004000000 */
[----:B------:R-:W-:-:S05]  /*1d20*/  VIMNMX R7, PT, PT, R7, 0x46a00000, PT ;  /* 0x46a0000007077848 */ /* 0x000fca0003fe0100 */
[----:B------:R-:W-:-:S04]  /*1d30*/  IMAD.IADD R4, R7, 0x1, -R4 ;  /* 0x0000000107047824 */ /* 0x000fc800078e0a04 */
[----:B------:R-:W-:-:S06]  /*1d40*/  VIADD R17, R4, 0x7fe00000 ;  /* 0x7fe0000004117836 */ /* 0x000fcc0000000000 */
[----:B------:R-:W-:-:S10]  /*1d50*/  DMUL R14, R12, R16 ;  /* 0x000000100c0e7228 */ /* 0x000fd40000000000 */
[----:B------:R-:W-:-:S13]  /*1d60*/  FSETP.GTU.AND P0, PT, |R15|, 1.469367938527859385e-39, PT ;  /* 0x001000000f00780b */ /* 0x000fda0003f0c200 */
[----:B------:R-:W-:Y:S05]  /*1d70*/  @P0 BRA `(.L_x_20) ;  /* 0x0000000000840947 */ /* 0x000fea0003800000 */
[----:B------:R-:W-:Y:S01]  /*1d80*/  DFMA R2, R12, -R2, R10 ;  /* 0x800000020c02722b */ /* 0x000fe2000000000a */
[----:B------:R-:W-:-:S09]  /*1d90*/  MOV R16, RZ ;  /* 0x000000ff00107202 */ /* 0x000fd20000000f00 */
[C---:B------:R-:W-:Y:S02]  /*1da0*/  FSETP.NEU.AND P0, PT, R3.reuse, RZ, PT ;  /* 0x000000ff0300720b */ /* 0x040fe40003f0d000 */
[----:B------:R-:W-:-:S04]  /*1db0*/  LOP3.LUT R9, R3, 0x80000000, R9, 0x48, !PT ;  /* 0x8000000003097812 */ /* 0x000fc800078e4809 */
[----:B------:R-:W-:-:S07]  /*1dc0*/  LOP3.LUT R17, R9, R17, RZ, 0xfc, !PT ;  /* 0x0000001109117212 */ /* 0x000fce00078efcff */
[----:B------:R-:W-:Y:S05]  /*1dd0*/  @!P0 BRA `(.L_x_20) ;  /* 0x00000000006c8947 */ /* 0x000fea0003800000 */
[----:B------:R-:W-:Y:S02]  /*1de0*/  IMAD.MOV R3, RZ, RZ, -R4 ;  /* 0x000000ffff037224 */ /* 0x000fe400078e0a04 */
[----:B------:R-:W-:-:S06]  /*1df0*/  IMAD.MOV.U32 R2, RZ, RZ, RZ ;  /* 0x000000ffff027224 */ /* 0x000fcc00078e00ff */
[----:B------:R-:W-:Y:S02]  /*1e00*/  DFMA R2, R14, -R2, R12 ;  /* 0x800000020e02722b */ /* 0x000fe4000000000c */
[----:B------:R-:W-:-:S04]  /*1e10*/  DMUL.RP R12, R12, R16 ;  /* 0x000000100c0c7228 */ /* 0x000fc80000008000 */
[----:B------:R-:W-:-:S04]  /*1e20*/  IADD3 R2, PT, PT, -R4, -0x43300000, RZ ;  /* 0xbcd0000004027810 */ /* 0x000fc80007ffe1ff */
[----:B------:R-:W-:Y:S02]  /*1e30*/  FSETP.NEU.AND P0, PT, |R3|, R2, PT ;  /* 0x000000020300720b */ /* 0x000fe40003f0d200 */
[----:B------:R-:W-:Y:S02]  /*1e40*/  LOP3.LUT R9, R13, R9, RZ, 0x3c, !PT ;  /* 0x000000090d097212 */ /* 0x000fe400078e3cff */
[----:B------:R-:W-:Y:S02]  /*1e50*/  FSEL R14, R12, R14, !P0 ;  /* 0x0000000e0c0e7208 */ /* 0x000fe40004000000 */
[----:B------:R-:W-:Y:S01]  /*1e60*/  FSEL R15, R9, R15, !P0 ;  /* 0x0000000f090f7208 */ /* 0x000fe20004000000 */
[----:B------:R-:W-:Y:S06]  /*1e70*/  BRA `(.L_x_20) ;  /* 0x0000000000447947 */ /* 0x000fec0003800000 */
.L_x_19:
[----:B------:R-:W-:-:S14]  /*1e80*/  DSETP.NAN.AND P0, PT, R8, R8, PT ;  /* 0x000000080800722a */ /* 0x000fdc0003f08000 */
[----:B------:R-:W-:Y:S05]  /*1e90*/  @P0 BRA `(.L_x_21) ;  /* 0x0000000000340947 */ /* 0x000fea0003800000 */
[----:B------:R-:W-:Y:S01]  /*1ea0*/  ISETP.NE.AND P0, PT, R18, R7, PT ;  /* 0x000000071200720c */ /* 0x000fe20003f05270 */
[----:B------:R-:W-:Y:S01]  /*1eb0*/  IMAD.MOV.U32 R14, RZ, RZ, 0x0 ;  /* 0x00000000ff0e7424 */ /* 0x000fe200078e00ff */
[----:B------:R-:W-:-:S11]  /*1ec0*/  MOV R15, 0xfff80000 ;  /* 0xfff80000000f7802 */ /* 0x000fd60000000f00 */
[----:B------:R-:W-:Y:S05]  /*1ed0*/  @!P0 BRA `(.L_x_20) ;  /* 0x00000000002c8947 */ /* 0x000fea0003800000 */
[----:B------:R-:W-:Y:S02]  /*1ee0*/  ISETP.NE.AND P0, PT, R18, 0x7ff00000, PT ;  /* 0x7ff000001200780c */ /* 0x000fe40003f05270 */
[----:B------:R-:W-:Y:S02]  /*1ef0*/  LOP3.LUT R8, R9, 0x40100000, RZ, 0x3c, !PT ;  /* 0x4010000009087812 */ /* 0x000fe400078e3cff */
[----:B------:R-:W-:Y:S02]  /*1f00*/  ISETP.EQ.OR P0, PT, R7, RZ, !P0 ;  /* 0x000000ff0700720c */ /* 0x000fe40004702670 */
[----:B------:R-:W-:-:S11]  /*1f10*/  LOP3.LUT R15, R8, 0x80000000, RZ, 0xc0, !PT ;  /* 0x80000000080f7812 */ /* 0x000fd600078ec0ff */
[----:B------:R-:W-:Y:S01]  /*1f20*/  @P0 LOP3.LUT R2, R15, 0x7ff00000, RZ, 0xfc, !PT ;  /* 0x7ff000000f020812 */ /* 0x000fe200078efcff */
[----:B------:R-:W-:Y:S02]  /*1f30*/  @!P0 IMAD.MOV.U32 R14, RZ, RZ, RZ ;  /* 0x000000ffff0e8224 */ /* 0x000fe400078e00ff */
[----:B------:R-:W-:Y:S02]  /*1f40*/  @P0 IMAD.MOV.U32 R14, RZ, RZ, RZ ;  /* 0x000000ffff0e0224 */ /* 0x000fe400078e00ff */
[----:B------:R-:W-:Y:S01]  /*1f50*/  @P0 IMAD.MOV.U32 R15, RZ, RZ, R2 ;  /* 0x000000ffff0f0224 */ /* 0x000fe200078e0002 */
[----:B------:R-:W-:Y:S06]  /*1f60*/  BRA `(.L_x_20) ;  /* 0x0000000000087947 */ /* 0x000fec0003800000 */
.L_x_21:
[----:B------:R-:W-:Y:S02]  /*1f70*/  LOP3.LUT R15, R9, 0x80000, RZ, 0xfc, !PT ;  /* 0x00080000090f7812 */ /* 0x000fe400078efcff */
[----:B------:R-:W-:-:S07]  /*1f80*/  MOV R14, R8 ;  /* 0x00000008000e7202 */ /* 0x000fce0000000f00 */
.L_x_20:
[----:B------:R-:W-:Y:S02]  /*1f90*/  IMAD.MOV.U32 R2, RZ, RZ, R0 ;  /* 0x000000ffff027224 */ /* 0x000fe400078e0000 */
[----:B------:R-:W-:-:S04]  /*1fa0*/  IMAD.MOV.U32 R3, RZ, RZ, 0x0 ;  /* 0x00000000ff037424 */ /* 0x000fc800078e00ff */
[----:B------:R-:W-:Y:S05]  /*1fb0*/  RET.REL.NODEC R2 `(_Z19burning_ship_kernelP5Coloriiddd) ;  /* 0xffffffe002107950 */ /* 0x000fea0003c3ffff */
        .weak           $__internal_1_$__cuda_sm20_sqrt_rn_f32_slowpath
        .type           $__internal_1_$__cuda_sm20_sqrt_rn_f32_slowpath,@function
        .size           $__internal_1_$__cuda_sm20_sqrt_rn_f32_slowpath,($__internal_2_$__cuda_sm3x_div_rn_noftz_f32_slowpath - $__internal_1_$__cuda_sm20_sqrt_rn_f32_slowpath)
$__internal_1_$__cuda_sm20_sqrt_rn_f32_slowpath:
[----:B------:R-:W-:-:S13]  /*1fc0*/  LOP3.LUT P0, RZ, R9, 0x7fffffff, RZ, 0xc0, !PT ;  /* 0x7fffffff09ff7812 */ /* 0x000fda000780c0ff */
[----:B------:R-:W-:Y:S01]  /*1fd0*/  @!P0 IMAD.MOV.U32 R2, RZ, RZ, R9 ;  /* 0x000000ffff028224 */ /* 0x000fe200078e0009 */
[----:B------:R-:W-:Y:S06]  /*1fe0*/  @!P0 BRA `(.L_x_22) ;  /* 0x0000000000448947 */ /* 0x000fec0003800000 */
[----:B------:R-:W-:Y:S02]  /*1ff0*/  FSETP.GEU.FTZ.AND P0, PT, R9, RZ, PT ;  /* 0x000000ff0900720b */ /* 0x000fe40003f1e000 */
[----:B------:R-:W-:-:S11]  /*2000*/  MOV R0, R9 ;  /* 0x0000000900007202 */ /* 0x000fd60000000f00 */
[----:B------:R-:W-:Y:S01]  /*2010*/  @!P0 IMAD.MOV.U32 R2, RZ, RZ, 0x7fffffff ;  /* 0x7fffffffff028424 */ /* 0x000fe200078e00ff */
[----:B------:R-:W-:Y:S06]  /*2020*/  @!P0 BRA `(.L_x_22) ;  /* 0x0000000000348947 */ /* 0x000fec0003800000 */
[----:B------:R-:W-:-:S13]  /*2030*/  FSETP.GTU.FTZ.AND P0, PT, |R0|, +INF , PT ;  /* 0x7f8000000000780b */ /* 0x000fda0003f1c200 */
[----:B------:R-:W-:Y:S01]  /*2040*/  @P0 FADD.FTZ R2, R0, 1 ;  /* 0x3f80000000020421 */ /* 0x000fe20000010000 */
[----:B------:R-:W-:Y:S06]  /*2050*/  @P0 BRA `(.L_x_22) ;  /* 0x0000000000280947 */ /* 0x000fec0003800000 */
[----:B------:R-:W-:-:S13]  /*2060*/  FSETP.NEU.FTZ.AND P0, PT, |R0|, +INF , PT ;  /* 0x7f8000000000780b */ /* 0x000fda0003f1d200 */
[----:B------:R-:W-:-:S04]  /*2070*/  @P0 FFMA R3, R0, 1.84467440737095516160e+19, RZ ;  /* 0x5f80000000030823 */ /* 0x000fc800000000ff */
[----:B------:R-:W0:Y:S02]  /*2080*/  @P0 MUFU.RSQ R2, R3 ;  /* 0x0000000300020308 */ /* 0x000e240000001400 */
[----:B0-----:R-:W-:Y:S01]  /*2090*/  @P0 FMUL.FTZ R4, R3, R2 ;  /* 0x0000000203040220 */ /* 0x001fe20000410000 */
[----:B------:R-:W-:Y:S01]  /*20a0*/  @P0 FMUL.FTZ R10, R2, 0.5 ;  /* 0x3f000000020a0820 */ /* 0x000fe20000410000 */
[----:B------:R-:W-:Y:S02]  /*20b0*/  @!P0 IMAD.MOV.U32 R2, RZ, RZ, R0 ;  /* 0x000000ffff028224 */ /* 0x000fe400078e0000 */
[----:B------:R-:W-:-:S04]  /*20c0*/  @P0 FADD.FTZ R8, -R4, -RZ ;  /* 0x800000ff04080221 */ /* 0x000fc80000010100 */
[----:B------:R-:W-:-:S04]  /*20d0*/  @P0 FFMA R9, R4, R8, R3 ;  /* 0x0000000804090223 */ /* 0x000fc80000000003 */
[----:B------:R-:W-:-:S04]  /*20e0*/  @P0 FFMA R9, R9, R10, R4 ;  /* 0x0000000a09090223 */ /* 0x000fc80000000004 */
[----:B------:R-:W-:-:S07]  /*20f0*/  @P0 FMUL.FTZ R2, R9, 2.3283064365386962891e-10 ;  /* 0x2f80000009020820 */ /* 0x000fce0000410000 */
.L_x_22:
[----:B------:R-:W-:Y:S01]  /*2100*/  IMAD.MOV.U32 R0, RZ, RZ, R2 ;  /* 0x000000ffff007224 */ /* 0x000fe200078e0002 */
[----:B------:R-:W-:Y:S01]  /*2110*/  MOV R2, R11 ;  /* 0x0000000b00027202 */ /* 0x000fe20000000f00 */
[----:B------:R-:W-:-:S04]  /*2120*/  IMAD.MOV.U32 R3, RZ, RZ, 0x0 ;  /* 0x00000000ff037424 */ /* 0x000fc800078e00ff */
[----:B------:R-:W-:Y:S05]  /*2130*/  RET.REL.NODEC R2 `(_Z19burning_ship_kernelP5Coloriiddd) ;  /* 0xffffffdc02b07950 */ /* 0x000fea0003c3ffff */
        .weak           $__internal_2_$__cuda_sm3x_div_rn_noftz_f32_slowpath
        .type           $__internal_2_$__cuda_sm3x_div_rn_noftz_f32_slowpath,@function
        .size           $__internal_2_$__cuda_sm3x_div_rn_noftz_f32_slowpath,(.L_x_110 - $__internal_2_$__cuda_sm3x_div_rn_noftz_f32_slowpath)
$__internal_2_$__cuda_sm3x_div_rn_noftz_f32_slowpath:
[----:B------:R-:W-:Y:S01]  /*2140*/  SHF.R.U32.HI R3, RZ, 0x17, R0 ;  /* 0x00000017ff037819 */ /* 0x000fe20000011600 */
[----:B------:R-:W-:Y:S04]  /*2150*/  BSSY.RECONVERGENT B1, `(.L_x_23) ;  /* 0x000005b000017945 */ /* 0x000fe80003800200 */
[----:B------:R-:W-:Y:S01]  /*2160*/  BSSY.RELIABLE B3, `(.L_x_24) ;  /* 0x0000019000037945 */ /* 0x000fe20003800100 */
[----:B------:R-:W-:-:S05]  /*2170*/  LOP3.LUT R4, R3, 0xff, RZ, 0xc0, !PT ;  /* 0x000000ff03047812 */ /* 0x000fca00078ec0ff */
[----:B------:R-:W-:-:S05]  /*2180*/  VIADD R8, R4, 0xffffffff ;  /* 0xffffffff04087836 */ /* 0x000fca0000000000 */
[----:B------:R-:W-:-:S13]  /*2190*/  ISETP.GT.U32.OR P0, PT, R8, 0xfd, !PT ;  /* 0x000000fd0800780c */ /* 0x000fda0007f04470 */
[----:B------:R-:W-:Y:S01]  /*21a0*/  @!P0 IMAD.MOV.U32 R3, RZ, RZ, RZ ;  /* 0x000000ffff038224 */ /* 0x000fe200078e00ff */
[----:B------:R-:W-:Y:S06]  /*21b0*/  @!P0 BRA `(.L_x_25) ;  /* 0x00000000004c8947 */ /* 0x000fec0003800000 */
[----:B------:R-:W-:-:S13]  /*21c0*/  FSETP.GTU.FTZ.AND P0, PT, |R0|, +INF , PT ;  /* 0x7f8000000000780b */ /* 0x000fda0003f1c200 */
[----:B------:R-:W-:Y:S05]  /*21d0*/  @P0 BREAK.RELIABLE B3 ;  /* 0x0000000000030942 */ /* 0x000fea0003800100 */
[----:B------:R-:W-:Y:S05]  /*21e0*/  @P0 BRA `(.L_x_26) ;  /* 0x0000000400400947 */ /* 0x000fea0003800000 */
[----:B------:R-:W-:-:S05]  /*21f0*/  HFMA2 R3, -RZ, RZ, 1.7978515625, 12480 ;  /* 0x3f317218ff037431 */ /* 0x000fca00000001ff */
[----:B------:R-:W-:-:S13]  /*2200*/  LOP3.LUT P0, RZ, R3, 0x7fffffff, R0, 0xc8, !PT ;  /* 0x7fffffff03ff7812 */ /* 0x000fda000780c800 */
[----:B------:R-:W-:Y:S05]  /*2210*/  @!P0 BREAK.RELIABLE B3 ;  /* 0x0000000000038942 */ /* 0x000fea0003800100 */
[----:B------:R-:W-:Y:S05]  /*2220*/  @!P0 BRA `(.L_x_27) ;  /* 0x0000000400288947 */ /* 0x000fea0003800000 */
[----:B------:R-:W-:-:S13]  /*2230*/  LOP3.LUT P0, RZ, R0, 0x7fffffff, RZ, 0xc0, !PT ;  /* 0x7fffffff00ff7812 */ /* 0x000fda000780c0ff */
[----:B------:R-:W-:Y:S05]  /*2240*/  @!P0 BREAK.RELIABLE B3 ;  /* 0x0000000000038942 */ /* 0x000fea0003800100 */
[----:B------:R-:W-:Y:S05]  /*2250*/  @!P0 BRA `(.L_x_28) ;  /* 0x0000000400148947 */ /* 0x000fea0003800000 */
[----:B------:R-:W-:Y:S02]  /*2260*/  FSETP.NEU.FTZ.AND P1, PT, |R0|, +INF , PT ;  /* 0x7f8000000000780b */ /* 0x000fe40003f3d200 */
[----:B------:R-:W-:-:S04]  /*2270*/  LOP3.LUT P0, RZ, R3, 0x7fffffff, RZ, 0xc0, !PT ;  /* 0x7fffffff03ff7812 */ /* 0x000fc8000780c0ff */
[----:B------:R-:W-:-:S13]  /*2280*/  PLOP3.LUT P0, PT, P1, P0, PT, 0x2f, 0xf2 ;  /* 0x0000000000f2781c */ /* 0x000fda0000f00577 */
[----:B------:R-:W-:Y:S05]  /*2290*/  @P0 BREAK.RELIABLE B3 ;  /* 0x0000000000030942 */ /* 0x000fea0003800100 */
[----:B------:R-:W-:Y:S05]  /*22a0*/  @P0 BRA `(.L_x_29) ;  /* 0x0000000000f40947 */ /* 0x000fea0003800000 */
[----:B------:R-:W-:-:S13]  /*22b0*/  ISETP.GE.AND P0, PT, R8, RZ, PT ;  /* 0x000000ff0800720c */ /* 0x000fda0003f06270 */
[----:B------:R-:W-:Y:S02]  /*22c0*/  @P0 IMAD.MOV.U32 R3, RZ, RZ, RZ ;  /* 0x000000ffff030224 */ /* 0x000fe400078e00ff */
[----:B------:R-:W-:Y:S01]  /*22d0*/  @!P0 FFMA R0, R0, 1.84467440737095516160e+19, RZ ;  /* 0x5f80000000008823 */ /* 0x000fe200000000ff */
[----:B------:R-:W-:-:S07]  /*22e0*/  @!P0 IMAD.MOV.U32 R3, RZ, RZ, -0x40 ;  /* 0xffffffc0ff038424 */ /* 0x000fce00078e00ff */
.L_x_25:
[----:B------:R-:W-:Y:S05]  /*22f0*/  BSYNC.RELIABLE B3 ;  /* 0x0000000000037941 */ /* 0x000fea0003800100 */
.L_x_24:
[----:B------:R-:W-:Y:S01]  /*2300*/  UMOV UR4, 0x3f317218 ;  /* 0x3f31721800047882 */ /* 0x000fe20000000000 */
[----:B------:R-:W-:Y:S01]  /*2310*/  VIADD R4, R4, 0xffffff81 ;  /* 0xffffff8104047836 */ /* 0x000fe20000000000 */
[----:B------:R-:W-:Y:S01]  /*2320*/  UIADD3 UR4, UPT, UPT, UR4, 0x800000, URZ ;  /* 0x0080000004047890 */ /* 0x000fe2000fffe0ff */
[----:B------:R-:W-:Y:S02]  /*2330*/  BSSY.RECONVERGENT B3, `(.L_x_30) ;  /* 0x0000033000037945 */ /* 0x000fe40003800200 */
[----:B------:R-:W-:Y:S01]  /*2340*/  IMAD R0, R4, -0x800000, R0 ;  /* 0xff80000004007824 */ /* 0x000fe200078e0200 */
[----:B------:R-:W-:Y:S02]  /*2350*/  IADD3 R3, PT, PT, R3, 0x1, R4 ;  /* 0x0000000103037810 */ /* 0x000fe40007ffe004 */
[----:B------:R-:W-:-:S03]  /*2360*/  FADD.FTZ R9, -RZ, -UR4 ;  /* 0x80000004ff097e21 */ /* 0x000fc60008010100 */
[----:B------:R-:W0:Y:S02]  /*2370*/  MUFU.RCP R8, UR4 ;  /* 0x0000000400087d08 */ /* 0x000e240008001000 */
[----:B0-----:R-:W-:-:S04]  /*2380*/  FFMA R11, R8, R9, 1 ;  /* 0x3f800000080b7423 */ /* 0x001fc80000000009 */
[----:B------:R-:W-:-:S04]  /*2390*/  FFMA R11, R8, R11, R8 ;  /* 0x0000000b080b7223 */ /* 0x000fc80000000008 */
[----:B------:R-:W-:-:S04]  /*23a0*/  FFMA R8, R0, R11, RZ ;  /* 0x0000000b00087223 */ /* 0x000fc800000000ff */
[----:B------:R-:W-:-:S04]  /*23b0*/  FFMA R10, R9, R8, R0 ;  /* 0x00000008090a7223 */ /* 0x000fc80000000000 */
[----:B------:R-:W-:-:S04]  /*23c0*/  FFMA R10, R11, R10, R8 ;  /* 0x0000000a0b0a7223 */ /* 0x000fc80000000008 */
[----:B------:R-:W-:-:S04]  /*23d0*/  FFMA R9, R9, R10, R0 ;  /* 0x0000000a09097223 */ /* 0x000fc80000000000 */
[----:B------:R-:W-:-:S05]  /*23e0*/  FFMA R0, R11, R9, R10 ;  /* 0x000000090b007223 */ /* 0x000fca000000000a */
[----:B------:R-:W-:-:S04]  /*23f0*/  SHF.R.U32.HI R8, RZ, 0x17, R0 ;  /* 0x00000017ff087819 */ /* 0x000fc80000011600 */
[----:B------:R-:W-:-:S04]  /*2400*/  LOP3.LUT R8, R8, 0xff, RZ, 0xc0, !PT ;  /* 0x000000ff08087812 */ /* 0x000fc800078ec0ff */
[----:B------:R-:W-:-:S05]  /*2410*/  IADD3 R12, PT, PT, R8, R3, RZ ;  /* 0x00000003080c7210 */ /* 0x000fca0007ffe0ff */
[----:B------:R-:W-:-:S05]  /*2420*/  VIADD R4, R12, 0xffffffff ;  /* 0xffffffff0c047836 */ /* 0x000fca0000000000 */
[----:B------:R-:W-:-:S13]  /*2430*/  ISETP.GE.U32.AND P0, PT, R4, 0xfe, PT ;  /* 0x000000fe0400780c */ /* 0x000fda0003f06070 */
[----:B------:R-:W-:Y:S05]  /*2440*/  @!P0 BRA `(.L_x_31) ;  /* 0x0000000000808947 */ /* 0x000fea0003800000 */
[----:B------:R-:W-:-:S13]  /*2450*/  ISETP.GT.AND P0, PT, R12, 0xfe, PT ;  /* 0x000000fe0c00780c */ /* 0x000fda0003f04270 */
[----:B------:R-:W-:Y:S05]  /*2460*/  @P0 BRA `(.L_x_32) ;  /* 0x00000000006c0947 */ /* 0x000fea0003800000 */
[----:B------:R-:W-:-:S13]  /*2470*/  ISETP.GE.AND P0, PT, R12, 0x1, PT ;  /* 0x000000010c00780c */ /* 0x000fda0003f06270 */
[----:B------:R-:W-:Y:S05]  /*2480*/  @P0 BRA `(.L_x_33) ;  /* 0x0000000000740947 */ /* 0x000fea0003800000 */
[----:B------:R-:W-:Y:S02]  /*2490*/  ISETP.GE.AND P0, PT, R12, -0x18, PT ;  /* 0xffffffe80c00780c */ /* 0x000fe40003f06270 */
[----:B------:R-:W-:-:S11]  /*24a0*/  LOP3.LUT R0, R0, 0x80000000, RZ, 0xc0, !PT ;  /* 0x8000000000007812 */ /* 0x000fd600078ec0ff */
[----:B------:R-:W-:Y:S05]  /*24b0*/  @!P0 BRA `(.L_x_33) ;  /* 0x0000000000688947 */ /* 0x000fea0003800000 */
[CCC-:B------:R-:W-:Y:S01]  /*24c0*/  FFMA.RZ R3, R11.reuse, R9.reuse, R10.reuse ;  /* 0x000000090b037223 */ /* 0x1c0fe2000000c00a */
[-CC-:B------:R-:W-:Y:S01]  /*24d0*/  FFMA.RM R4, R11, R9.reuse, R10.reuse ;  /* 0x000000090b047223 */ /* 0x180fe2000000400a */
[C---:B------:R-:W-:Y:S02]  /*24e0*/  ISETP.NE.AND P3, PT, R12.reuse, RZ, PT ;  /* 0x000000ff0c00720c */ /* 0x040fe40003f65270 */
[C---:B------:R-:W-:Y:S02]  /*24f0*/  ISETP.NE.AND P1, PT, R12.reuse, RZ, PT ;  /* 0x000000ff0c00720c */ /* 0x040fe40003f25270 */
[----:B------:R-:W-:Y:S01]  /*2500*/  LOP3.LUT R8, R3, 0x7fffff, RZ, 0xc0, !PT ;  /* 0x007fffff03087812 */ /* 0x000fe200078ec0ff */
[----:B------:R-:W-:Y:S01]  /*2510*/  FFMA.RP R3, R11, R9, R10 ;  /* 0x000000090b037223 */ /* 0x000fe2000000800a */
[----:B------:R-:W-:Y:S02]  /*2520*/  VIADD R9, R12, 0x20 ;  /* 0x000000200c097836 */ /* 0x000fe40000000000 */
[----:B------:R-:W-:Y:S01]  /*2530*/  LOP3.LUT R8, R8, 0x800000, RZ, 0xfc, !PT ;  /* 0x0080000008087812 */ /* 0x000fe200078efcff */
[----:B------:R-:W-:Y:S01]  /*2540*/  IMAD.MOV R10, RZ, RZ, -R12 ;  /* 0x000000ffff0a7224 */ /* 0x000fe200078e0a0c */
[----:B------:R-:W-:-:S02]  /*2550*/  FSETP.NEU.FTZ.AND P0, PT, R3, R4, PT ;  /* 0x000000040300720b */ /* 0x000fc40003f1d000 */
[----:B------:R-:W-:Y:S02]  /*2560*/  SHF.L.U32 R9, R8, R9, RZ ;  /* 0x0000000908097219 */ /* 0x000fe400000006ff */
[----:B------:R-:W-:Y:S02]  /*2570*/  SEL R3, R10, RZ, P3 ;  /* 0x000000ff0a037207 */ /* 0x000fe40001800000 */
[----:B------:R-:W-:Y:S02]  /*2580*/  ISETP.NE.AND P1, PT, R9, RZ, P1 ;  /* 0x000000ff0900720c */ /* 0x000fe40000f25270 */
[----:B------:R-:W-:Y:S02]  /*2590*/  SHF.R.U32.HI R3, RZ, R3, R8 ;  /* 0x00000003ff037219 */ /* 0x000fe40000011608 */
[----:B------:R-:W-:Y:S02]  /*25a0*/  PLOP3.LUT P0, PT, P0, P1, PT, 0xf8, 0x8f ;  /* 0x00000000008f781c */ /* 0x000fe40000703f70 */
[----:B------:R-:W-:-:S02]  /*25b0*/  SHF.R.U32.HI R9, RZ, 0x1, R3 ;  /* 0x00000001ff097819 */ /* 0x000fc40000011603 */
[----:B------:R-:W-:-:S04]  /*25c0*/  SEL R4, RZ, 0x1, !P0 ;  /* 0x00000001ff047807 */ /* 0x000fc80004000000 */
[----:B------:R-:W-:-:S04]  /*25d0*/  LOP3.LUT R4, R4, 0x1, R9, 0xf8, !PT ;  /* 0x0000000104047812 */ /* 0x000fc800078ef809 */
[----:B------:R-:W-:-:S04]  /*25e0*/  LOP3.LUT R4, R4, R3, RZ, 0xc0, !PT ;  /* 0x0000000304047212 */ /* 0x000fc800078ec0ff */
[----:B------:R-:W-:-:S04]  /*25f0*/  IADD3 R9, PT, PT, R9, R4, RZ ;  /* 0x0000000409097210 */ /* 0x000fc80007ffe0ff */
[----:B------:R-:W-:Y:S01]  /*2600*/  LOP3.LUT R0, R9, R0, RZ, 0xfc, !PT ;  /* 0x0000000009007212 */ /* 0x000fe200078efcff */
[----:B------:R-:W-:Y:S06]  /*2610*/  BRA `(.L_x_33) ;  /* 0x0000000000107947 */ /* 0x000fec0003800000 */
.L_x_32:
[----:B------:R-:W-:-:S04]  /*2620*/  LOP3.LUT R0, R0, 0x80000000, RZ, 0xc0, !PT ;  /* 0x8000000000007812 */ /* 0x000fc800078ec0ff */
[----:B------:R-:W-:Y:S01]  /*2630*/  LOP3.LUT R0, R0, 0x7f800000, RZ, 0xfc, !PT ;  /* 0x7f80000000007812 */ /* 0x000fe200078efcff */
[----:B------:R-:W-:Y:S06]  /*2640*/  BRA `(.L_x_33) ;  /* 0x0000000000047947 */ /* 0x000fec0003800000 */
.L_x_31:
[----:B------:R-:W-:-:S07]  /*2650*/  IMAD R0, R3, 0x800000, R0 ;  /* 0x0080000003007824 */ /* 0x000fce00078e0200 */
.L_x_33:
[----:B------:R-:W-:Y:S05]  /*2660*/  BSYNC.RECONVERGENT B3 ;  /* 0x0000000000037941 */ /* 0x000fea0003800200 */
.L_x_30:
[----:B------:R-:W-:Y:S05]  /*2670*/  BRA `(.L_x_34) ;  /* 0x0000000000207947 */ /* 0x000fea0003800000 */
.L_x_29:
[----:B------:R-:W-:-:S04]  /*2680*/  LOP3.LUT R0, R3, 0x80000000, R0, 0x48, !PT ;  /* 0x8000000003007812 */ /* 0x000fc800078e4800 */
[----:B------:R-:W-:Y:S01]  /*2690*/  LOP3.LUT R0, R0, 0x7f800000, RZ, 0xfc, !PT ;  /* 0x7f80000000007812 */ /* 0x000fe200078efcff */
[----:B------:R-:W-:Y:S06]  /*26a0*/  BRA `(.L_x_34) ;  /* 0x0000000000147947 */ /* 0x000fec0003800000 */
.L_x_28:
[----:B------:R-:W-:Y:S01]  /*26b0*/  LOP3.LUT R0, R3, 0x80000000, R0, 0x48, !PT ;  /* 0x8000000003007812 */ /* 0x000fe200078e4800 */
[----:B------:R-:W-:Y:S06]  /*26c0*/  BRA `(.L_x_34) ;  /* 0x00000000000c7947 */ /* 0x000fec0003800000 */
.L_x_27:
[----:B------:R-:W0:Y:S01]  /*26d0*/  MUFU.RSQ R0, -QNAN ;  /* 0xffc0000000007908 */ /* 0x000e220000001400 */
[----:B------:R-:W-:Y:S05]  /*26e0*/  BRA `(.L_x_34) ;  /* 0x0000000000047947 */ /* 0x000fea0003800000 */
.L_x_26:
[----:B------:R-:W-:-:S07]  /*26f0*/  FADD.FTZ R0, R0, 0.69314718246459960938 ;  /* 0x3f31721800007421 */ /* 0x000fce0000010000 */
.L_x_34:
[----:B------:R-:W-:Y:S05]  /*2700*/  BSYNC.RECONVERGENT B1 ;  /* 0x0000000000017941 */ /* 0x000fea0003800200 */
.L_x_23:
[----:B------:R-:W-:-:S04]  /*2710*/  IMAD.MOV.U32 R3, RZ, RZ, 0x0 ;  /* 0x00000000ff037424 */ /* 0x000fc800078e00ff */
[----:B0-----:R-:W-:Y:S05]  /*2720*/  RET.REL.NODEC R2 `(_Z19burning_ship_kernelP5Coloriiddd) ;  /* 0xffffffd802347950 */ /* 0x001fea0003c3ffff */
.L_x_35:
[----:B------:R-:W-:-:S00]  /*2730*/  BRA `(.L_x_35) ;  /* 0xfffffffc00fc7947 */ /* 0x000fc0000383ffff */
[----:B------:R-:W-:-:S00]  /*2740*/  NOP ;  /* 0x0000000000007918 */ /* 0x000fc00000000000 */
        /* <DEDUP_REMOVED lines=11> */
.L_x_110:


//--------------------- .text._Z12julia_kernelP5Coloriiddd --------------------------
	.section	.text._Z12julia_kernelP5Coloriiddd,"ax",@progbits
	.align	128
        .global         _Z12julia_kernelP5Coloriiddd
        .type           _Z12julia_kernelP5Coloriiddd,@function
        .size           _Z12julia_kernelP5Coloriiddd,(.L_x_113 - _Z12julia_kernelP5Coloriiddd)
        .other          _Z12julia_kernelP5Coloriiddd,@"STO_CUDA_ENTRY STV_DEFAULT"
_Z12julia_kernelP5Coloriiddd:
.text._Z12julia_kernelP5Coloriiddd:
        /* <DEDUP_REMOVED lines=33> */
[----:B------:R-:W-:Y:S05]  /*0210*/  CALL.REL.NOINC `($__internal_3_$__cuda_sm20_div_rn_f64_full) ;  /* 0x0000001800387944 */ /* 0x000fea0003c00000 */
[----:B------:R-:W-:Y:S02]  /*0220*/  IMAD.MOV.U32 R2, RZ, RZ, R14 ;  /* 0x000000ffff027224 */ /* 0x000fe400078e000e */
[----:B------:R-:W-:-:S07]  /*0230*/  IMAD.MOV.U32 R3, RZ, RZ, R15 ;  /* 0x000000ffff037224 */ /* 0x000fce00078e000f */
.L_x_36:
[----:B------:R-:W0:Y:S01]  /*0240*/  LDCU.64 UR4, c[0x0][0x388] ;  /* 0x00007100ff0477ac */ /* 0x000e220008000a00 */
[----:B------:R-:W-:Y:S01]  /*0250*/  I2F.F64 R8, R6 ;  /* 0x0000000600087312 */ /* 0x000fe20000201c00 */
[----:B------:R-:W-:Y:S01]  /*0260*/  BSSY.RECONVERGENT B0, `(.L_x_37) ;  /* 0x000001c000007945 */ /* 0x000fe20003800200 */
[----:B------:R-:W-:-:S06]  /*0270*/  MOV R7, RZ ;  /* 0x000000ff00077202 */ /* 0x000fcc0000000f00 */
[----:B------:R-:W-:Y:S08]  /*0280*/  I2F.F64.U32 R12, R5 ;  /* 0x00000005000c7312 */ /* 0x000ff00000201800 */
[----:B0-----:R-:W0:Y:S08]  /*0290*/  I2F.F64 R10, UR4 ;  /* 0x00000004000a7d12 */ /* 0x001e300008201c00 */
[----:B------:R-:W1:Y:S01]  /*02a0*/  I2F.F64.U32 R14, UR5 ;  /* 0x00000005000e7d12 */ /* 0x000e620008201800 */
[----:B------:R-:W2:Y:S01]  /*02b0*/  LDCU.128 UR4, c[0x0][0x390] ;  /* 0x00007200ff0477ac */ /* 0x000ea20008000c00 */
[----:B0-----:R-:W-:-:S02]  /*02c0*/  DFMA R8, R10, -0.5, R8 ;  /* 0xbfe000000a08782b */ /* 0x001fc40000000008 */
[----:B-1----:R-:W-:-:S06]  /*02d0*/  DFMA R12, R14, -0.5, R12 ;  /* 0xbfe000000e0c782b */ /* 0x002fcc000000000c */
[-C--:B------:R-:W-:Y:S01]  /*02e0*/  DMUL R8, R8, R2.reuse ;  /* 0x0000000208087228 */ /* 0x080fe20000000000 */
[----:B--2---:R-:W0:Y:S01]  /*02f0*/  F2F.F32.F64 R0, UR4 ;  /* 0x0000000400007d10 */ /* 0x004e220008301000 */
[----:B------:R-:W-:-:S08]  /*0300*/  DMUL R12, R12, R2 ;  /* 0x000000020c0c7228 */ /* 0x000fd00000000000 */
[----:B------:R1:W2:Y:S08]  /*0310*/  F2F.F32.F64 R8, R8 ;  /* 0x0000000800087310 */ /* 0x0002b00000301000 */
[----:B------:R1:W3:Y:S08]  /*0320*/  F2F.F32.F64 R13, R12 ;  /* 0x0000000c000d7310 */ /* 0x0002f00000301000 */
[----:B0-2---:R-:W4:Y:S02]  /*0330*/  F2F.F32.F64 R2, UR6 ;  /* 0x0000000600027d10 */ /* 0x005f240008301000 */
.L_x_38:
[CC--:B---3--:R-:W-:Y:S01]  /*0340*/  FMUL R4, R13.reuse, R8.reuse ;  /* 0x000000080d047220 */ /* 0x0c8fe20000400000 */
[----:B------:R-:W-:Y:S01]  /*0350*/  FMUL R3, R13, R13 ;  /* 0x0000000d0d037220 */ /* 0x000fe20000400000 */
[----:B------:R-:W-:Y:S02]  /*0360*/  ISETP.LT.U32.AND P1, PT, R7, 0x3e7, PT ;  /* 0x000003e70700780c */ /* 0x000fe40003f21070 */
[-C--:B------:R-:W-:Y:S01]  /*0370*/  FFMA R13, R13, R8.reuse, R4 ;  /* 0x000000080d0d7223 */ /* 0x080fe20000000004 */
[----:B------:R-:W-:Y:S01]  /*0380*/  FFMA R3, R8, R8, -R3 ;  /* 0x0000000808037223 */ /* 0x000fe20000000803 */
[----:B------:R-:W-:Y:S02]  /*0390*/  IMAD.MOV.U32 R4, RZ, RZ, R7 ;  /* 0x000000ffff047224 */ /* 0x000fe400078e0007 */
[----:B----4-:R-:W-:Y:S01]  /*03a0*/  FADD R13, R2, R13 ;  /* 0x0000000d020d7221 */ /* 0x010fe20000000000 */
[----:B------:R-:W-:-:S03]  /*03b0*/  FADD R8, R0, R3 ;  /* 0x0000000300087221 */ /* 0x000fc60000000000 */
[----:B------:R-:W-:-:S04]  /*03c0*/  FMUL R3, R13, R13 ;  /* 0x0000000d0d037220 */ /* 0x000fc80000400000 */
[----:B-1----:R-:W-:Y:S01]  /*03d0*/  FFMA R9, R8, R8, R3 ;  /* 0x0000000808097223 */ /* 0x002fe20000000003 */
[----:B------:R-:W-:-:S04]  /*03e0*/  VIADD R3, R7, 0x1 ;  /* 0x0000000107037836 */ /* 0x000fc80000000000 */
[----:B------:R-:W-:Y:S01]  /*03f0*/  FSETP.GEU.AND P0, PT, R9, 16, PT ;  /* 0x418000000900780b */ /* 0x000fe20003f0e000 */
[----:B------:R-:W-:-:S12]  /*0400*/  IMAD.MOV.U32 R7, RZ, RZ, R3 ;  /* 0x000000ffff077224 */ /* 0x000fd800078e0003 */
[----:B------:R-:W-:Y:S05]  /*0410*/  @!P0 BRA P1, `(.L_x_38) ;  /* 0xfffffffc00c88947 */ /* 0x000fea000083ffff */
[----:B------:R-:W-:Y:S05]  /*0420*/  BSYNC.RECONVERGENT B0 ;  /* 0x0000000000007941 */ /* 0x000fea0003800200 */
.L_x_37:
        /* <DEDUP_REMOVED lines=13> */
[----:B0-----:R-:W-:Y:S05]  /*0500*/  CALL.REL.NOINC `($__internal_4_$__cuda_sm20_sqrt_rn_f32_slowpath) ;  /* 0x0000001800ac7944 */ /* 0x001fea0003c00000 */
[----:B------:R-:W-:Y:S05]  /*0510*/  BRA `(.L_x_43) ;  /* 0x0000000000107947 */ /* 0x000fea0003800000 */
.L_x_42:
[----:B------:R-:W-:Y:S01]  /*0520*/  FMUL.FTZ R0, R9, R2 ;  /* 0x0000000209007220 */ /* 0x000fe20000410000 */
[----:B------:R-:W-:-:S03]  /*0530*/  FMUL.FTZ R2, R2, 0.5 ;  /* 0x3f00000002027820 */ /* 0x000fc60000410000 */
[----:B------:R-:W-:-:S04]  /*0540*/  FFMA R3, -R0, R0, R9 ;  /* 0x0000000000037223 */ /* 0x000fc80000000109 */
[----:B------:R-:W-:-:S07]  /*0550*/  FFMA R0, R3, R2, R0 ;  /* 0x0000000203007223 */ /* 0x000fce0000000000 */
.L_x_43:
[----:B0-----:R-:W-:Y:S05]  /*0560*/  BSYNC.RECONVERGENT B1 ;  /* 0x0000000000017941 */ /* 0x001fea0003800200 */
.L_x_41:
[----:B------:R-:W-:Y:S01]  /*0570*/  MOV R11, R0 ;  /* 0x00000000000b7202 */ /* 0x000fe20000000f00 */
[----:B------:R-:W-:Y:S01]  /*0580*/  IMAD.MOV.U32 R13, RZ, RZ, 0x3e055027 ;  /* 0x3e055027ff0d7424 */ /* 0x000fe200078e00ff */
[----:B------:R-:W-:Y:S02]  /*0590*/  BSSY.RECONVERGENT B2, `(.L_x_44) ;  /* 0x000003d000027945 */ /* 0x000fe40003800200 */
        /* <DEDUP_REMOVED lines=26> */
[----:B------:R-:W-:-:S05]  /*0740*/  @!P0 FMUL R3, R3, 8388608 ;  /* 0x4b00000003038820 */ /* 0x000fca0000400000 */
[C---:B------:R-:W-:Y:S02]  /*0750*/  IADD3 R0, PT, PT, R3.reuse, -0x3f2aaaab, RZ ;  /* 0xc0d5555503007810 */ /* 0x040fe40007ffe0ff */
[----:B------:R-:W-:Y:S02]  /*0760*/  FSETP.NEU.AND P2, PT, R3, RZ, PT ;  /* 0x000000ff0300720b */ /* 0x000fe40003f4d000 */
        /* <DEDUP_REMOVED lines=16> */
[----:B------:R-:W-:Y:S01]  /*0870*/  FFMA R0, R9, 1.1920928955078125e-07, R0 ;  /* 0x3400000009007823 */ /* 0x000fe20000000000 */
[----:B------:R-:W-:Y:S02]  /*0880*/  IMAD.MOV.U32 R9, RZ, RZ, 0x3fb8aa3b ;  /* 0x3fb8aa3bff097424 */ /* 0x000fe400078e00ff */
[----:B------:R-:W-:Y:S02]  /*0890*/  FFMA R11, R8, R11, R8 ;  /* 0x0000000b080b7223 */ /* 0x000fe40000000008 */
[----:B------:R-:W-:-:S02]  /*08a0*/  FFMA R4, R9, -R4, 1 ;  /* 0x3f80000009047423 */ /* 0x000fc40000000804 */
[----:B------:R-:W-:Y:S01]  /*08b0*/  FFMA R0, R0, 0.69314718246459960938, R11 ;  /* 0x3f31721800007823 */ /* 0x000fe2000000000b */
[----:B------:R-:W-:Y:S01]  /*08c0*/  @P0 FFMA R0, R3, R2, +INF ;  /* 0x7f80000003000423 */ /* 0x000fe20000000002 */
[----:B------:R-:W-:-:S03]  /*08d0*/  FFMA R9, R4, R9, 1.4426950216293334961 ;  /* 0x3fb8aa3b04097423 */ /* 0x000fc60000000009 */
[----:B------:R-:W0:Y:S01]  /*08e0*/  FCHK P0, R0, 0.69314718246459960938 ;  /* 0x3f31721800007902 */ /* 0x000e220000000000 */
[----:B------:R-:W-:-:S04]  /*08f0*/  FFMA R2, R0, R9, RZ ;  /* 0x0000000900027223 */ /* 0x000fc800000000ff */
[----:B------:R-:W-:-:S04]  /*0900*/  FFMA R3, R2, -0.69314718246459960938, R0 ;  /* 0xbf31721802037823 */ /* 0x000fc80000000000 */
[----:B------:R-:W-:Y:S01]  /*0910*/  FFMA R2, R9, R3, R2 ;  /* 0x0000000309027223 */ /* 0x000fe20000000002 */
[----:B0-----:R-:W-:Y:S06]  /*0920*/  @!P0 BRA `(.L_x_45) ;  /* 0x00000000000c8947 */ /* 0x001fec0003800000 */
[----:B------:R-:W-:-:S07]  /*0930*/  MOV R2, 0x950 ;  /* 0x0000095000027802 */ /* 0x000fce0000000f00 */
[----:B------:R-:W-:Y:S05]  /*0940*/  CALL.REL.NOINC `($__internal_5_$__cuda_sm3x_div_rn_noftz_f32_slowpath) ;  /* 0x0000001400fc7944 */ /* 0x000fea0003c00000 */
[----:B------:R-:W-:-:S07]  /*0950*/  IMAD.MOV.U32 R2, RZ, RZ, R0 ;  /* 0x000000ffff027224 */ /* 0x000fce00078e0000 */
.L_x_45:
[----:B------:R-:W-:Y:S05]  /*0960*/  BSYNC.RECONVERGENT B2 ;  /* 0x0000000000027941 */ /* 0x000fea0003800200 */
.L_x_44:
        /* <DEDUP_REMOVED lines=24> */
.L_x_48:
        /* <DEDUP_REMOVED lines=39> */
[----:B------:R-:W-:-:S05]  /*0d60*/  IMAD.MOV R2, RZ, RZ, -R0 ;  /* 0x000000ffff027224 */ /* 0x000fca00078e0a00 */
[----:B------:R-:W-:Y:S01]  /*0d70*/  @!P0 MOV R0, R2 ;  /* 0x0000000200008202 */ /* 0x000fe20000000f00 */
[----:B-1----:R-:W-:-:S10]  /*0d80*/  DMUL R12, R10, UR4 ;  /* 0x000000040a0c7c28 */ /* 0x002fd40008000000 */
[----:B------:R-:W1:Y:S02]  /*0d90*/  F2F.F32.F64 R12, R12 ;  /* 0x0000000c000c7310 */ /* 0x000e640000301000 */
[----:B01----:R-:W-:-:S07]  /*0da0*/  FSEL R3, -R12, R12, !P1 ;  /* 0x0000000c0c037208 */ /* 0x003fce0004800100 */
.L_x_47:
[----:B------:R-:W-:Y:S05]  /*0db0*/  BSYNC.RECONVERGENT B1 ;  /* 0x0000000000017941 */ /* 0x000fea0003800200 */
.L_x_46:
[----:B------:R-:W-:Y:S01]  /*0dc0*/  FADD R15, R9, 2.0940001010894775391 ;  /* 0x40060419090f7421 */ /* 0x000fe20000000000 */
[----:B------:R-:W-:Y:S01]  /*0dd0*/  LOP3.LUT R4, R0, 0x1, RZ, 0xc0, !PT ;  /* 0x0000000100047812 */ /* 0x000fe200078ec0ff */
[----:B------:R-:W-:Y:S02]  /*0de0*/  IMAD.MOV.U32 R10, RZ, RZ, 0x37cbac00 ;  /* 0x37cbac00ff0a7424 */ /* 0x000fe400078e00ff */
[----:B------:R-:W-:Y:S01]  /*0df0*/  FMUL R13, R3, R3 ;  /* 0x00000003030d7220 */ /* 0x000fe20000400000 */
[----:B------:R-:W-:Y:S01]  /*0e00*/  FMUL R2, R15, 0.63661974668502807617 ;  /* 0x3f22f9830f027820 */ /* 0x000fe20000400000 */
[----:B------:R-:W-:Y:S01]  /*0e10*/  ISETP.NE.U32.AND P0, PT, R4, 0x1, PT ;  /* 0x000000010400780c */ /* 0x000fe20003f05070 */
[----:B------:R-:W-:Y:S02]  /*0e20*/  IMAD.MOV.U32 R11, RZ, RZ, 0x3d2aaabb ;  /* 0x3d2aaabbff0b7424 */ /* 0x000fe400078e00ff */
[----:B------:R-:W-:Y:S01]  /*0e30*/  FFMA R4, R13, R10, -0.0013887860113754868507 ;  /* 0xbab607ed0d047423 */ /* 0x000fe2000000000a */
[----:B------:R-:W-:Y:S01]  /*0e40*/  IMAD.MOV.U32 R12, RZ, RZ, 0x3effffff ;  /* 0x3effffffff0c7424 */ /* 0x000fe200078e00ff */
[----:B------:R-:W-:Y:S01]  /*0e50*/  LOP3.LUT P1, RZ, R0, 0x2, RZ, 0xc0, !PT ;  /* 0x0000000200ff7812 */ /* 0x000fe2000782c0ff */
        /* <DEDUP_REMOVED lines=30> */
.L_x_51:
        /* <DEDUP_REMOVED lines=44> */
.L_x_50:
[----:B------:R-:W-:Y:S05]  /*1300*/  BSYNC.RECONVERGENT B1 ;  /* 0x0000000000017941 */ /* 0x000fea0003800200 */
.L_x_49:
        /* <DEDUP_REMOVED lines=36> */
.L_x_54:
        /* <DEDUP_REMOVED lines=44> */
.L_x_53:
[----:B------:R-:W-:Y:S05]  /*1810*/  BSYNC.RECONVERGENT B1 ;  /* 0x0000000000017941 */ /* 0x000fea0003800200 */
.L_x_52:
        /* <DEDUP_REMOVED lines=37> */
.L_x_40:
[----:B0-----:R-:W-:Y:S05]  /*1a70*/  BSYNC.RECONVERGENT B0 ;  /* 0x0000000000007941 */ /* 0x001fea0003800200 */
.L_x_39:
        /* <DEDUP_REMOVED lines=8> */
        .weak           $__internal_3_$__cuda_sm20_div_rn_f64_full
        .type           $__internal_3_$__cuda_sm20_div_rn_f64_full,@function
        .size           $__internal_3_$__cuda_sm20_div_rn_f64_full,($__internal_4_$__cuda_sm20_sqrt_rn_f32_slowpath - $__internal_3_$__cuda_sm20_div_rn_f64_full)
$__internal_3_$__cuda_sm20_div_rn_f64_full:
        /* <DEDUP_REMOVED lines=56> */
.L_x_55:
        /* <DEDUP_REMOVED lines=15> */
.L_x_57:
[----:B------:R-:W-:Y:S02]  /*1f70*/  LOP3.LUT R15, R9, 0x80000, RZ, 0xfc, !PT ;  /* 0x00080000090f7812 */ /* 0x000fe400078efcff */
[----:B------:R-:W-:-:S07]  /*1f80*/  MOV R14, R8 ;  /* 0x00000008000e7202 */ /* 0x000fce0000000f00 */
.L_x_56:
[----:B------:R-:W-:Y:S02]  /*1f90*/  IMAD.MOV.U32 R2, RZ, RZ, R0 ;  /* 0x000000ffff027224 */ /* 0x000fe400078e0000 */
[----:B------:R-:W-:-:S04]  /*1fa0*/  IMAD.MOV.U32 R3, RZ, RZ, 0x0 ;  /* 0x00000000ff037424 */ /* 0x000fc800078e00ff */
[----:B------:R-:W-:Y:S05]  /*1fb0*/  RET.REL.NODEC R2 `(_Z12julia_kernelP5Coloriiddd) ;  /* 0xffffffe002107950 */ /* 0x000fea0003c3ffff */
        .weak           $__internal_4_$__cuda_sm20_sqrt_rn_f32_slowpath
        .type           $__internal_4_$__cuda_sm20_sqrt_rn_f32_slowpath,@function
        .size           $__internal_4_$__cuda_sm20_sqrt_rn_f32_slowpath,($__internal_5_$__cuda_sm3x_div_rn_noftz_f32_slowpath - $__internal_4_$__cuda_sm20_sqrt_rn_f32_slowpath)
$__internal_4_$__cuda_sm20_sqrt_rn_f32_slowpath:
        /* <DEDUP_REMOVED lines=20> */
.L_x_58:
[----:B------:R-:W-:Y:S01]  /*2100*/  IMAD.MOV.U32 R0, RZ, RZ, R2 ;  /* 0x000000ffff007224 */ /* 0x000fe200078e0002 */
[----:B------:R-:W-:Y:S01]  /*2110*/  MOV R2, R11 ;  /* 0x0000000b00027202 */ /* 0x000fe20000000f00 */
[----:B------:R-:W-:-:S04]  /*2120*/  IMAD.MOV.U32 R3, RZ, RZ, 0x0 ;  /* 0x00000000ff037424 */ /* 0x000fc800078e00ff */
[----:B------:R-:W-:Y:S05]  /*2130*/  RET.REL.NODEC R2 `(_Z12julia_kernelP5Coloriiddd) ;  /* 0xffffffdc02b07950 */ /* 0x000fea0003c3ffff */
        .weak           $__internal_5_$__cuda_sm3x_div_rn_noftz_f32_slowpath
        .type           $__internal_5_$__cuda_sm3x_div_rn_noftz_f32_slowpath,@function
        .size           $__internal_5_$__cuda_sm3x_div_rn_noftz_f32_slowpath,(.L_x_113 - $__internal_5_$__cuda_sm3x_div_rn_noftz_f32_slowpath)
$__internal_5_$__cuda_sm3x_div_rn_noftz_f32_slowpath:
        /* <DEDUP_REMOVED lines=27> */
.L_x_61:
[----:B------:R-:W-:Y:S05]  /*22f0*/  BSYNC.RELIABLE B3 ;  /* 0x0000000000037941 */ /* 0x000fea0003800100 */
.L_x_60:
        /* <DEDUP_REMOVED lines=50> */
.L_x_68:
[----:B------:R-:W-:-:S04]  /*2620*/  LOP3.LUT R0, R0, 0x80000000, RZ, 0xc0, !PT ;  /* 0x8000000000007812 */ /* 0x000fc800078ec0ff */
[----:B------:R-:W-:Y:S01]  /*2630*/  LOP3.LUT R0, R0, 0x7f800000, RZ, 0xfc, !PT ;  /* 0x7f80000000007812 */ /* 0x000fe200078efcff */
[----:B------:R-:W-:Y:S06]  /*2640*/  BRA `(.L_x_69) ;  /* 0x0000000000047947 */ /* 0x000fec0003800000 */
.L_x_67:
[----:B------:R-:W-:-:S07]  /*2650*/  IMAD R0, R3, 0x800000, R0 ;  /* 0x0080000003007824 */ /* 0x000fce00078e0200 */
.L_x_69:
[----:B------:R-:W-:Y:S05]  /*2660*/  BSYNC.RECONVERGENT B3 ;  /* 0x0000000000037941 */ /* 0x000fea0003800200 */
.L_x_66:
[----:B------:R-:W-:Y:S05]  /*2670*/  BRA `(.L_x_70) ;  /* 0x0000000000207947 */ /* 0x000fea0003800000 */
.L_x_65:
[----:B------:R-:W-:-:S04]  /*2680*/  LOP3.LUT R0, R3, 0x80000000, R0, 0x48, !PT ;  /* 0x8000000003007812 */ /* 0x000fc800078e4800 */
[----:B------:R-:W-:Y:S01]  /*2690*/  LOP3.LUT R0, R0, 0x7f800000, RZ, 0xfc, !PT ;  /* 0x7f80000000007812 */ /* 0x000fe200078efcff */
[----:B------:R-:W-:Y:S06]  /*26a0*/  BRA `(.L_x_70) ;  /* 0x0000000000147947 */ /* 0x000fec0003800000 */
.L_x_64:
[----:B------:R-:W-:Y:S01]  /*26b0*/  LOP3.LUT R0, R3, 0x80000000, R0, 0x48, !PT ;  /* 0x8000000003007812 */ /* 0x000fe200078e4800 */
[----:B------:R-:W-:Y:S06]  /*26c0*/  BRA `(.L_x_70) ;  /* 0x00000000000c7947 */ /* 0x000fec0003800000 */
.L_x_63:
[----:B------:R-:W0:Y:S01]  /*26d0*/  MUFU.RSQ R0, -QNAN ;  /* 0xffc0000000007908 */ /* 0x000e220000001400 */
[----:B------:R-:W-:Y:S05]  /*26e0*/  BRA `(.L_x_70) ;  /* 0x0000000000047947 */ /* 0x000fea0003800000 */
.L_x_62:
[----:B------:R-:W-:-:S07]  /*26f0*/  FADD.FTZ R0, R0, 0.69314718246459960938 ;  /* 0x3f31721800007421 */ /* 0x000fce0000010000 */
.L_x_70:
[----:B------:R-:W-:Y:S05]  /*2700*/  BSYNC.RECONVERGENT B1 ;  /* 0x0000000000017941 */ /* 0x000fea0003800200 */
.L_x_59:
[----:B------:R-:W-:-:S04]  /*2710*/  IMAD.MOV.U32 R3, RZ, RZ, 0x0 ;  /* 0x00000000ff037424 */ /* 0x000fc800078e00ff */
[----:B0-----:R-:W-:Y:S05]  /*2720*/  RET.REL.NODEC R2 `(_Z12julia_kernelP5Coloriiddd) ;  /* 0xffffffd802347950 */ /* 0x001fea0003c3ffff */
.L_x_71:
        /* <DEDUP_REMOVED lines=13> */
.L_x_113:


//--------------------- .text._Z17mandelbrot_kernelP5Coloriiddd --------------------------
	.section	.text._Z17mandelbrot_kernelP5Coloriiddd,"ax",@progbits
	.align	128
        .global         _Z17mandelbrot_kernelP5Coloriiddd
        .type           _Z17mandelbrot_kernelP5Coloriiddd,@function
        .size           _Z17mandelbrot_kernelP5Coloriiddd,(.L_x_116 - _Z17mandelbrot_kernelP5Coloriiddd)
        .other          _Z17mandelbrot_kernelP5Coloriiddd,@"STO_CUDA_ENTRY STV_DEFAULT"
_Z17mandelbrot_kernelP5Coloriiddd:
.text._Z17mandelbrot_kernelP5Coloriiddd:
        /* <DEDUP_REMOVED lines=33> */
[----:B------:R-:W-:Y:S05]  /*0210*/  CALL.REL.NOINC `($__internal_6_$__cuda_sm20_div_rn_f64_full) ;  /* 0x0000001800387944 */ /* 0x000fea0003c00000 */
[----:B------:R-:W-:Y:S02]  /*0220*/  IMAD.MOV.U32 R2, RZ, RZ, R14 ;  /* 0x000000ffff027224 */ /* 0x000fe400078e000e */
[----:B------:R-:W-:-:S07]  /*0230*/  IMAD.MOV.U32 R3, RZ, RZ, R15 ;  /* 0x000000ffff037224 */ /* 0x000fce00078e000f */
.L_x_72:
        /* <DEDUP_REMOVED lines=11> */
[-C--:B--2---:R-:W-:Y:S02]  /*02f0*/  DFMA R12, R12, R2.reuse, UR6 ;  /* 0x000000060c0c7e2b */ /* 0x084fe40008000002 */
[----:B------:R-:W-:Y:S01]  /*0300*/  DFMA R8, R8, R2, UR4 ;  /* 0x0000000408087e2b */ /* 0x000fe20008000002 */
[----:B------:R-:W-:-:S05]  /*0310*/  IMAD.MOV.U32 R3, RZ, RZ, RZ ;  /* 0x000000ffff037224 */ /* 0x000fca00078e00ff */
[----:B------:R0:W1:Y:S08]  /*0320*/  F2F.F32.F64 R11, R8 ;  /* 0x00000008000b7310 */ /* 0x0000700000301000 */
[----:B------:R0:W2:Y:S02]  /*0330*/  F2F.F32.F64 R13, R12 ;  /* 0x0000000c000d7310 */ /* 0x0000a40000301000 */
.L_x_74:
[CC--:B------:R-:W-:Y:S01]  /*0340*/  FMUL R2, R3.reuse, R0.reuse ;  /* 0x0000000003027220 */ /* 0x0c0fe20000400000 */
[----:B0-----:R-:W-:Y:S01]  /*0350*/  FMUL R9, R3, R3 ;  /* 0x0000000303097220 */ /* 0x001fe20000400000 */
[----:B------:R-:W-:Y:S01]  /*0360*/  ISETP.LT.U32.AND P1, PT, R7, 0x3e7, PT ;  /* 0x000003e70700780c */ /* 0x000fe20003f21070 */
[----:B------:R-:W-:Y:S02]  /*0370*/  IMAD.MOV.U32 R4, RZ, RZ, R7 ;  /* 0x000000ffff047224 */ /* 0x000fe400078e0007 */
[-C--:B------:R-:W-:Y:S01]  /*0380*/  FFMA R2, R3, R0.reuse, R2 ;  /* 0x0000000003027223 */ /* 0x080fe20000000002 */
        /* <DEDUP_REMOVED lines=10> */
.L_x_73:
        /* <DEDUP_REMOVED lines=13> */
[----:B0-----:R-:W-:Y:S05]  /*0500*/  CALL.REL.NOINC `($__internal_7_$__cuda_sm20_sqrt_rn_f32_slowpath) ;  /* 0x0000001800ac7944 */ /* 0x001fea0003c00000 */
[----:B------:R-:W-:Y:S05]  /*0510*/  BRA `(.L_x_79) ;  /* 0x0000000000107947 */ /* 0x000fea0003800000 */
.L_x_78:
[----:B------:R-:W-:Y:S01]  /*0520*/  FMUL.FTZ R0, R9, R2 ;  /* 0x0000000209007220 */ /* 0x000fe20000410000 */
[----:B------:R-:W-:-:S03]  /*0530*/  FMUL.FTZ R2, R2, 0.5 ;  /* 0x3f00000002027820 */ /* 0x000fc60000410000 */
[----:B------:R-:W-:-:S04]  /*0540*/  FFMA R3, -R0, R0, R9 ;  /* 0x0000000000037223 */ /* 0x000fc80000000109 */
[----:B------:R-:W-:-:S07]  /*0550*/  FFMA R0, R3, R2, R0 ;  /* 0x0000000203007223 */ /* 0x000fce0000000000 */
.L_x_79:
[----:B0-----:R-:W-:Y:S05]  /*0560*/  BSYNC.RECONVERGENT B1 ;  /* 0x0000000000017941 */ /* 0x001fea0003800200 */
.L_x_77:
        /* <DEDUP_REMOVED lines=61> */
[----:B------:R-:W-:Y:S05]  /*0940*/  CALL.REL.NOINC `($__internal_8_$__cuda_sm3x_div_rn_noftz_f32_slowpath) ;  /* 0x0000001400fc7944 */ /* 0x000fea0003c00000 */
[----:B------:R-:W-:-:S07]  /*0950*/  IMAD.MOV.U32 R2, RZ, RZ, R0 ;  /* 0x000000ffff027224 */ /* 0x000fce00078e0000 */
.L_x_81:
[----:B------:R-:W-:Y:S05]  /*0960*/  BSYNC.RECONVERGENT B2 ;  /* 0x0000000000027941 */ /* 0x000fea0003800200 */
.L_x_80:
        /* <DEDUP_REMOVED lines=24> */
.L_x_84:
        /* <DEDUP_REMOVED lines=44> */
.L_x_83:
[----:B------:R-:W-:Y:S05]  /*0db0*/  BSYNC.RECONVERGENT B1 ;  /* 0x0000000000017941 */ /* 0x000fea0003800200 */
.L_x_82:
        /* <DEDUP_REMOVED lines=40> */
.L_x_87:
        /* <DEDUP_REMOVED lines=44> */
.L_x_86:
[----:B------:R-:W-:Y:S05]  /*1300*/  BSYNC.RECONVERGENT B1 ;  /* 0x0000000000017941 */ /* 0x000fea0003800200 */
.L_x_85:
        /* <DEDUP_REMOVED lines=36> */
.L_x_90:
        /* <DEDUP_REMOVED lines=44> */
.L_x_89:
[----:B------:R-:W-:Y:S05]  /*1810*/  BSYNC.RECONVERGENT B1 ;  /* 0x0000000000017941 */ /* 0x000fea0003800200 */
.L_x_88:
        /* <DEDUP_REMOVED lines=37> */
.L_x_76:
[----:B0-----:R-:W-:Y:S05]  /*1a70*/  BSYNC.RECONVERGENT B0 ;  /* 0x0000000000007941 */ /* 0x001fea0003800200 */
.L_x_75:
        /* <DEDUP_REMOVED lines=8> */
        .weak           $__internal_6_$__cuda_sm20_div_rn_f64_full
        .type           $__internal_6_$__cuda_sm20_div_rn_f64_full,@function
        .size           $__internal_6_$__cuda_sm20_div_rn_f64_full,($__internal_7_$__cuda_sm20_sqrt_rn_f32_slowpath - $__internal_6_$__cuda_sm20_div_rn_f64_full)
$__internal_6_$__cuda_sm20_div_rn_f64_full:
        /* <DEDUP_REMOVED lines=56> */
.L_x_91:
        /* <DEDUP_REMOVED lines=15> */
.L_x_93:
[----:B------:R-:W-:Y:S02]  /*1f70*/  LOP3.LUT R15, R9, 0x80000, RZ, 0xfc, !PT ;  /* 0x00080000090f7812 */ /* 0x000fe400078efcff */
[----:B------:R-:W-:-:S07]  /*1f80*/  MOV R14, R8 ;  /* 0x00000008000e7202 */ /* 0x000fce0000000f00 */
.L_x_92:
[----:B------:R-:W-:Y:S02]  /*1f90*/  IMAD.MOV.U32 R2, RZ, RZ, R0 ;  /* 0x000000ffff027224 */ /* 0x000fe400078e0000 */
[----:B------:R-:W-:-:S04]  /*1fa0*/  IMAD.MOV.U32 R3, RZ, RZ, 0x0 ;  /* 0x00000000ff037424 */ /* 0x000fc800078e00ff */
[----:B------:R-:W-:Y:S05]  /*1fb0*/  RET.REL.NODEC R2 `(_Z17mandelbrot_kernelP5Coloriiddd) ;  /* 0xffffffe002107950 */ /* 0x000fea0003c3ffff */
        .weak           $__internal_7_$__cuda_sm20_sqrt_rn_f32_slowpath
        .type           $__internal_7_$__cuda_sm20_sqrt_rn_f32_slowpath,@function
        .size           $__internal_7_$__cuda_sm20_sqrt_rn_f32_slowpath,($__internal_8_$__cuda_sm3x_div_rn_noftz_f32_slowpath - $__internal_7_$__cuda_sm20_sqrt_rn_f32_slowpath)
$__internal_7_$__cuda_sm20_sqrt_rn_f32_slowpath:
        /* <DEDUP_REMOVED lines=20> */
.L_x_94:
[----:B------:R-:W-:Y:S01]  /*2100*/  IMAD.MOV.U32 R0, RZ, RZ, R2 ;  /* 0x000000ffff007224 */ /* 0x000fe200078e0002 */
[----:B------:R-:W-:Y:S01]  /*2110*/  MOV R2, R11 ;  /* 0x0000000b00027202 */ /* 0x000fe20000000f00 */
[----:B------:R-:W-:-:S04]  /*2120*/  IMAD.MOV.U32 R3, RZ, RZ, 0x0 ;  /* 0x00000000ff037424 */ /* 0x000fc800078e00ff */
[----:B------:R-:W-:Y:S05]  /*2130*/  RET.REL.NODEC R2 `(_Z17mandelbrot_kernelP5Coloriiddd) ;  /* 0xffffffdc02b07950 */ /* 0x000fea0003c3ffff */
        .weak           $__internal_8_$__cuda_sm3x_div_rn_noftz_f32_slowpath
        .type           $__internal_8_$__cuda_sm3x_div_rn_noftz_f32_slowpath,@function
        .size           $__internal_8_$__cuda_sm3x_div_rn_noftz_f32_slowpath,(.L_x_116 - $__internal_8_$__cuda_sm3x_div_rn_noftz_f32_slowpath)
$__internal_8_$__cuda_sm3x_div_rn_noftz_f32_slowpath:
        /* <DEDUP_REMOVED lines=27> */
.L_x_97:
[----:B------:R-:W-:Y:S05]  /*22f0*/  BSYNC.RELIABLE B3 ;  /* 0x0000000000037941 */ /* 0x000fea0003800100 */
.L_x_96:
        /* <DEDUP_REMOVED lines=50> */
.L_x_104:
[----:B------:R-:W-:-:S04]  /*2620*/  LOP3.LUT R0, R0, 0x80000000, RZ, 0xc0, !PT ;  /* 0x8000000000007812 */ /* 0x000fc800078ec0ff */
[----:B------:R-:W-:Y:S01]  /*2630*/  LOP3.LUT R0, R0, 0x7f800000, RZ, 0xfc, !PT ;  /* 0x7f80000000007812 */ /* 0x000fe200078efcff */
[----:B------:R-:W-:Y:S06]  /*2640*/  BRA `(.L_x_105) ;  /* 0x0000000000047947 */ /* 0x000fec0003800000 */
.L_x_103:
[----:B------:R-:W-:-:S07]  /*2650*/  IMAD R0, R3, 0x800000, R0 ;  /* 0x0080000003007824 */ /* 0x000fce00078e0200 */
.L_x_105:
[----:B------:R-:W-:Y:S05]  /*2660*/  BSYNC.RECONVERGENT B3 ;  /* 0x0000000000037941 */ /* 0x000fea0003800200 */
.L_x_102:
[----:B------:R-:W-:Y:S05]  /*2670*/  BRA `(.L_x_106) ;  /* 0x0000000000207947 */ /* 0x000fea0003800000 */
.L_x_101:
[----:B------:R-:W-:-:S04]  /*2680*/  LOP3.LUT R0, R3, 0x80000000, R0, 0x48, !PT ;  /* 0x8000000003007812 */ /* 0x000fc800078e4800 */
[----:B------:R-:W-:Y:S01]  /*2690*/  LOP3.LUT R0, R0, 0x7f800000, RZ, 0xfc, !PT ;  /* 0x7f80000000007812 */ /* 0x000fe200078efcff */
[----:B------:R-:W-:Y:S06]  /*26a0*/  BRA `(.L_x_106) ;  /* 0x0000000000147947 */ /* 0x000fec0003800000 */
.L_x_100:
[----:B------:R-:W-:Y:S01]  /*26b0*/  LOP3.LUT R0, R3, 0x80000000, R0, 0x48, !PT ;  /* 0x8000000003007812 */ /* 0x000fe200078e4800 */
[----:B------:R-:W-:Y:S06]  /*26c0*/  BRA `(.L_x_106) ;  /* 0x00000000000c7947 */ /* 0x000fec0003800000 */
.L_x_99:
[----:B------:R-:W0:Y:S01]  /*26d0*/  MUFU.RSQ R0, -QNAN ;  /* 0xffc0000000007908 */ /* 0x000e220000001400 */
[----:B------:R-:W-:Y:S05]  /*26e0*/  BRA `(.L_x_106) ;  /* 0x0000000000047947 */ /* 0x000fea0003800000 */
.L_x_98:
[----:B------:R-:W-:-:S07]  /*26f0*/  FADD.FTZ R0, R0, 0.69314718246459960938 ;  /* 0x3f31721800007421 */ /* 0x000fce0000010000 */
.L_x_106:
[----:B------:R-:W-:Y:S05]  /*2700*/  BSYNC.RECONVERGENT B1 ;  /* 0x0000000000017941 */ /* 0x000fea0003800200 */
.L_x_95:
[----:B------:R-:W-:-:S04]  /*2710*/  IMAD.MOV.U32 R3, RZ, RZ, 0x0 ;  /* 0x00000000ff037424 */ /* 0x000fc800078e00ff */
[----:B0-----:R-:W-:Y:S05]  /*2720*/  RET.REL.NODEC R2 `(_Z17mandelbrot_kernelP5Coloriiddd) ;  /* 0xffffffd802347950 */ /* 0x001fea0003c3ffff */
.L_x_107:
        /* <DEDUP_REMOVED lines=13> */
.L_x_116:


//--------------------- .nv.global.init           --------------------------
	.section	.nv.global.init,"aw",@progbits
	.align	4
.nv.global.init:
	.type		__cudart_i2opi_f,@object
	.size		__cudart_i2opi_f,(.L_0 - __cudart_i2opi_f)
__cudart_i2opi_f:
        /*0000*/ 	.byte	0x41, 0x90, 0x43, 0x3c, 0x99, 0x95, 0x62, 0xdb, 0xc0, 0xdd, 0x34, 0xf5, 0xd1, 0x57, 0x27, 0xfc
        /*0010*/ 	.byte	0x29, 0x15, 0x44, 0x4e, 0x6e, 0x83, 0xf9, 0xa2
.L_0:


//--------------------- .nv.shared.reserved.0     --------------------------
	.section	.nv.shared.reserved.0,"aw",@nobits
	.weak		__nv_reservedSMEM_offset_0_alias
	.size		__nv_reservedSMEM_offset_0_alias, 0, 64
	.other		__nv_reservedSMEM_offset_0_alias,@"STO_CUDA_RESERVED_SHARED STV_DEFAULT"
__nv_reservedSMEM_offset_0_alias:
	.zero		0
	.zero		64


//--------------------- .nv.constant0._Z19burning_ship_kernelP5Coloriiddd --------------------------
	.section	.nv.constant0._Z19burning_ship_kernelP5Coloriiddd,"a",@progbits
	.sectionflags	@""
	.align	4
.nv.constant0._Z19burning_ship_kernelP5Coloriiddd:
	.zero		936


//--------------------- .nv.constant0._Z12julia_kernelP5Coloriiddd --------------------------
	.section	.nv.constant0._Z12julia_kernelP5Coloriiddd,"a",@progbits
	.sectionflags	@""
	.align	4
.nv.constant0._Z12julia_kernelP5Coloriiddd:
	.zero		936


//--------------------- .nv.constant0._Z17mandelbrot_kernelP5Coloriiddd --------------------------
	.section	.nv.constant0._Z17mandelbrot_kernelP5Coloriiddd,"a",@progbits
	.sectionflags	@""
	.align	4
.nv.constant0._Z17mandelbrot_kernelP5Coloriiddd:
	.zero		936


//--------------------- SYMBOLS --------------------------

	.type		.nv.reservedSmem.offset0,@object
	.size		.nv.reservedSmem.offset0,0x4
